	.target	sm_90a

	.elftype	@"ET_EXEC"


//--------------------- .note.nv.tkinfo           --------------------------
	.section	.note.nv.tkinfo,"",@"SHT_NOTE"
	.sectionflags	@"SHF_NOTE_NV_TKINFO"
	.tkinfo
        /*0018*/ 	.word	0x00000002
        /*0030*/ 	.string	""
        /*0030*/ 	.string	"ptxas"
        /*0030*/ 	.string	"Cuda compilation tools, release 13.0, V13.0.88"
        /*0030*/ 	.string	"Build cuda_13.0.r13.0/compiler.36424714_0"
        /*0030*/ 	.string	"-arch sm_90a -m 64 "



//--------------------- .note.nv.cuinfo           --------------------------
	.section	.note.nv.cuinfo,"",@"SHT_NOTE"
	.sectionflags	@"SHF_NOTE_NV_CUINFO"
        /*0018*/ 	.short	0x0002
        /*001a*/ 	.short	0x005a
        /*001c*/ 	.short	0x0082
	.zero		2


//--------------------- .nv.info                  --------------------------
	.section	.nv.info,"",@"SHT_CUDA_INFO"
	.align	4


	//----- nvinfo : EIATTR_REGCOUNT
	.align		4
        /*0000*/ 	.byte	0x04, 0x2f
        /*0002*/ 	.short	(.L_12 - .L_11)
	.align		4
.L_11:
        /*0004*/ 	.word	index@(_ZN7cutlass13device_kernelINS_4gemm6kernel13GemmUniversalIN4cute5tupleIJiiiiEEENS1_10collective13CollectiveMmaINS1_37MainloopSm90TmaGmmaWarpSpecializedFP8ILi2ENS5_IJNS4_1CILi1EEESB_SB_EEENS1_35KernelTmaWarpSpecializedCooperativeEEENS5_IJNSA_ILi256EEESF_NSA_ILi32EEEEEENS_12float_e4m3_tENS5_IJlSB_lEEESI_SJ_NS4_8TiledMMAINS4_8MMA_AtomIJNS4_4SM904GMMA31MMA_64x256x32_F32E4M3E4M3_SS_TNILNSN_7ScaleInE1ELSP_1EEEEEENS4_6LayoutINS5_IJNSA_ILi2EEESB_SB_EEENS5_IJSB_NSA_ILi0EEESV_EEEEENS5_IJNS4_10UnderscoreESY_SY_EEEEENS4_13SM90_TMA_LOADENS4_14ComposedLayoutINS4_7SwizzleILi1ELi4ELi3EEENS4_18smem_ptr_flag_bitsILi8EEENSS_INS5_IJNSA_ILi8EEESG_EEENS5_IJSG_SB_EEEEEEEvNS4_8identityES11_S1B_vS1C_EENS_8epilogue10collective6detail29Sm90TmaWarpSpecializedAdapterINS1F_15DefaultEpilogueISI_SJ_SJ_NS1E_6thread17LinearCombinationISI_Li1EffLNS1J_9ScaleType4KindE0ELNS_15FloatRoundStyleE2ESI_EENS1_15EpilogueDefaultEEEEEvvEEEEvNT_6ParamsE)
        /*0008*/ 	.word	0x000000a8


	//----- nvinfo : EIATTR_FRAME_SIZE
	.align		4
.L_12:
        /*000c*/ 	.byte	0x04, 0x11
        /*000e*/ 	.short	(.L_14 - .L_13)
	.align		4
.L_13:
        /*0010*/ 	.word	index@(_ZN7cutlass13device_kernelINS_4gemm6kernel13GemmUniversalIN4cute5tupleIJiiiiEEENS1_10collective13CollectiveMmaINS1_37MainloopSm90TmaGmmaWarpSpecializedFP8ILi2ENS5_IJNS4_1CILi1EEESB_SB_EEENS1_35KernelTmaWarpSpecializedCooperativeEEENS5_IJNSA_ILi256EEESF_NSA_ILi32EEEEEENS_12float_e4m3_tENS5_IJlSB_lEEESI_SJ_NS4_8TiledMMAINS4_8MMA_AtomIJNS4_4SM904GMMA31MMA_64x256x32_F32E4M3E4M3_SS_TNILNSN_7ScaleInE1ELSP_1EEEEEENS4_6LayoutINS5_IJNSA_ILi2EEESB_SB_EEENS5_IJSB_NSA_ILi0EEESV_EEEEENS5_IJNS4_10UnderscoreESY_SY_EEEEENS4_13SM90_TMA_LOADENS4_14ComposedLayoutINS4_7SwizzleILi1ELi4ELi3EEENS4_18smem_ptr_flag_bitsILi8EEENSS_INS5_IJNSA_ILi8EEESG_EEENS5_IJSG_SB_EEEEEEEvNS4_8identityES11_S1B_vS1C_EENS_8epilogue10collective6detail29Sm90TmaWarpSpecializedAdapterINS1F_15DefaultEpilogueISI_SJ_SJ_NS1E_6thread17LinearCombinationISI_Li1EffLNS1J_9ScaleType4KindE0ELNS_15FloatRoundStyleE2ESI_EENS1_15EpilogueDefaultEEEEEvvEEEEvNT_6ParamsE)
        /*0014*/ 	.word	0x00000670


	//----- nvinfo : EIATTR_MIN_STACK_SIZE
	.align		4
.L_14:
        /*0018*/ 	.byte	0x04, 0x12
        /*001a*/ 	.short	(.L_16 - .L_15)
	.align		4
.L_15:
        /*001c*/ 	.word	index@(_ZN7cutlass13device_kernelINS_4gemm6kernel13GemmUniversalIN4cute5tupleIJiiiiEEENS1_10collective13CollectiveMmaINS1_37MainloopSm90TmaGmmaWarpSpecializedFP8ILi2ENS5_IJNS4_1CILi1EEESB_SB_EEENS1_35KernelTmaWarpSpecializedCooperativeEEENS5_IJNSA_ILi256EEESF_NSA_ILi32EEEEEENS_12float_e4m3_tENS5_IJlSB_lEEESI_SJ_NS4_8TiledMMAINS4_8MMA_AtomIJNS4_4SM904GMMA31MMA_64x256x32_F32E4M3E4M3_SS_TNILNSN_7ScaleInE1ELSP_1EEEEEENS4_6LayoutINS5_IJNSA_ILi2EEESB_SB_EEENS5_IJSB_NSA_ILi0EEESV_EEEEENS5_IJNS4_10UnderscoreESY_SY_EEEEENS4_13SM90_TMA_LOADENS4_14ComposedLayoutINS4_7SwizzleILi1ELi4ELi3EEENS4_18smem_ptr_flag_bitsILi8EEENSS_INS5_IJNSA_ILi8EEESG_EEENS5_IJSG_SB_EEEEEEEvNS4_8identityES11_S1B_vS1C_EENS_8epilogue10collective6detail29Sm90TmaWarpSpecializedAdapterINS1F_15DefaultEpilogueISI_SJ_SJ_NS1E_6thread17LinearCombinationISI_Li1EffLNS1J_9ScaleType4KindE0ELNS_15FloatRoundStyleE2ESI_EENS1_15EpilogueDefaultEEEEEvvEEEEvNT_6ParamsE)
        /*0020*/ 	.word	0x00000670
.L_16:


//--------------------- .nv.compat                --------------------------
	.section	.nv.compat,"",@"SHT_CUDA_COMPAT_INFO"
	.align	4
        /*0000*/ 	.byte	0x02, 0x09, 0x01, 0x00, 0x02, 0x02, 0x04, 0x00, 0x02, 0x05, 0x05, 0x00, 0x03, 0x07, 0x01, 0x01
        /*0010*/ 	.byte	0x02, 0x03, 0x01, 0x00, 0x02, 0x06, 0x01, 0x00, 0x04, 0x0b, 0x08, 0x00, 0x00, 0x00, 0x00, 0x00
        /*0020*/ 	.byte	0x00, 0x00, 0x00, 0x00


//--------------------- .nv.info._ZN7cutlass13device_kernelINS_4gemm6kernel13GemmUniversalIN4cute5tupleIJiiiiEEENS1_10collective13CollectiveMmaINS1_37MainloopSm90TmaGmmaWarpSpecializedFP8ILi2ENS5_IJNS4_1CILi1EEESB_SB_EEENS1_35KernelTmaWarpSpecializedCooperativeEEENS5_IJNSA_ILi256EEESF_NSA_ILi32EEEEEENS_12float_e4m3_tENS5_IJlSB_lEEESI_SJ_NS4_8TiledMMAINS4_8MMA_AtomIJNS4_4SM904GMMA31MMA_64x256x32_F32E4M3E4M3_SS_TNILNSN_7ScaleInE1ELSP_1EEEEEENS4_6LayoutINS5_IJNSA_ILi2EEESB_SB_EEENS5_IJSB_NSA_ILi0EEESV_EEEEENS5_IJNS4_10UnderscoreESY_SY_EEEEENS4_13SM90_TMA_LOADENS4_14ComposedLayoutINS4_7SwizzleILi1ELi4ELi3EEENS4_18smem_ptr_flag_bitsILi8EEENSS_INS5_IJNSA_ILi8EEESG_EEENS5_IJSG_SB_EEEEEEEvNS4_8identityES11_S1B_vS1C_EENS_8epilogue10collective6detail29Sm90TmaWarpSpecializedAdapterINS1F_15DefaultEpilogueISI_SJ_SJ_NS1E_6thread17LinearCombinationISI_Li1EffLNS1J_9ScaleType4KindE0ELNS_15FloatRoundStyleE2ESI_EENS1_15EpilogueDefaultEEEEEvvEEEEvNT_6ParamsE --------------------------
	.section	.nv.info._ZN7cutlass13device_kernelINS_4gemm6kernel13GemmUniversalIN4cute5tupleIJiiiiEEENS1_10collective13CollectiveMmaINS1_37MainloopSm90TmaGmmaWarpSpecializedFP8ILi2ENS5_IJNS4_1CILi1EEESB_SB_EEENS1_35KernelTmaWarpSpecializedCooperativeEEENS5_IJNSA_ILi256EEESF_NSA_ILi32EEEEEENS_12float_e4m3_tENS5_IJlSB_lEEESI_SJ_NS4_8TiledMMAINS4_8MMA_AtomIJNS4_4SM904GMMA31MMA_64x256x32_F32E4M3E4M3_SS_TNILNSN_7ScaleInE1ELSP_1EEEEEENS4_6LayoutINS5_IJNSA_ILi2EEESB_SB_EEENS5_IJSB_NSA_ILi0EEESV_EEEEENS5_IJNS4_10UnderscoreESY_SY_EEEEENS4_13SM90_TMA_LOADENS4_14ComposedLayoutINS4_7SwizzleILi1ELi4ELi3EEENS4_18smem_ptr_flag_bitsILi8EEENSS_INS5_IJNSA_ILi8EEESG_EEENS5_IJSG_SB_EEEEEEEvNS4_8identityES11_S1B_vS1C_EENS_8epilogue10collective6detail29Sm90TmaWarpSpecializedAdapterINS1F_15DefaultEpilogueISI_SJ_SJ_NS1E_6thread17LinearCombinationISI_Li1EffLNS1J_9ScaleType4KindE0ELNS_15FloatRoundStyleE2ESI_EENS1_15EpilogueDefaultEEEEEvvEEEEvNT_6ParamsE,"",@"SHT_CUDA_INFO"
	.sectionflags	@""
	.align	4


	//----- nvinfo : EIATTR_CUDA_API_VERSION
	.align		4
        /*0000*/ 	.byte	0x04, 0x37
        /*0002*/ 	.short	(.L_18 - .L_17)
.L_17:
        /*0004*/ 	.word	0x00000082


	//----- nvinfo : EIATTR_KPARAM_INFO
	.align		4
.L_18:
        /*0008*/ 	.byte	0x04, 0x17
        /*000a*/ 	.short	(.L_20 - .L_19)
.L_19:
        /*000c*/ 	.word	0x00000000
        /*0010*/ 	.short	0x0000
        /*0012*/ 	.short	0x0070
        /*0014*/ 	.byte	0x00, 0xf0, 0x01, 0x10


	//----- nvinfo : EIATTR_SPARSE_MMA_MASK
	.align		4
.L_20:
        /*0018*/ 	.byte	0x03, 0x50
        /*001a*/ 	.short	0x0000


	//----- nvinfo : EIATTR_MAXREG_COUNT
	.align		4
        /*001c*/ 	.byte	0x03, 0x1b
        /*001e*/ 	.short	0x00a8


	//----- nvinfo : EIATTR_NUM_BARRIERS
	.align		4
        /*0020*/ 	.byte	0x02, 0x4c
        /*0022*/ 	.byte	0x01
	.zero		1


	//----- nvinfo : EIATTR_ANNOTATIONS
	.align		4
        /*0024*/ 	.byte	0x04, 0x55
        /*0026*/ 	.short	(.L_22 - .L_21)


	//   ....[0]....
.L_21:
        /*0028*/ 	.word	0x00000001
        /*002c*/ 	.byte	0x50, 0x05, 0x00, 0x00, 0x01, 0x00, 0x00, 0x00, 0x70, 0x05, 0x00, 0x00, 0x01, 0x00, 0x00, 0x00
        /* <DEDUP_REMOVED lines=1352> */
        /*54bc*/ 	.byte	0xa0, 0x31, 0x02, 0x00


	//----- nvinfo : EIATTR_MERCURY_ISA_VERSION
	.align		4
.L_22:
        /*54c0*/ 	.byte	0x03, 0x5f
        /*54c2*/ 	.short	0x0101


	//----- nvinfo : EIATTR_INT_WARP_WIDE_INSTR_OFFSETS
	.align		4
        /*54c4*/ 	.byte	0x04, 0x31
        /*54c6*/ 	.short	(.L_24 - .L_23)


	//   ....[0]....
.L_23:
        /*54c8*/ 	.word	0x00000440


	//   ....[1]....
        /*54cc*/ 	.word	0x00000460


	//   ....[2]....
        /*54d0*/ 	.word	0x00000560


	//----- nvinfo : EIATTR_COOP_GROUP_MASK_REGIDS
	.align		4
.L_24:
        /*54d4*/ 	.byte	0x04, 0x29
        /*54d6*/ 	.short	(.L_26 - .L_25)


	//   ....[0]....
.L_25:
        /*54d8*/ 	.word	0xffffffff


	//   ....[1]....
        /*54dc*/ 	.word	0xffffffff


	//   ....[2]....
        /*54e0*/ 	.word	0xffffffff


	//   ....[3]....
        /*54e4*/ 	.word	0xffffffff


	//   ....[4]....
        /*54e8*/ 	.word	0xffffffff


	//----- nvinfo : EIATTR_COOP_GROUP_INSTR_OFFSETS
	.align		4
.L_26:
        /*54ec*/ 	.byte	0x04, 0x28
        /*54ee*/ 	.short	(.L_28 - .L_27)


	//   ....[0]....
.L_27:
        /*54f0*/ 	.word	0x00000070


	//   ....[1]....
        /*54f4*/ 	.word	0x00000080


	//   ....[2]....
        /*54f8*/ 	.word	0x000001a0


	//   ....[3]....
        /*54fc*/ 	.word	0x00000380


	//   ....[4]....
        /*5500*/ 	.word	0x00002690


	//----- nvinfo : EIATTR_REG_RECONFIG
	.align		4
.L_28:
        /*5504*/ 	.byte	0x01, 0x54
	.zero		2


	//----- nvinfo : EIATTR_MBARRIER_INSTR_OFFSETS
	.align		4
        /*5508*/ 	.byte	0x04, 0x39
        /*550a*/ 	.short	(.L_30 - .L_29)


	//   ....[0]....
.L_29:
        /*550c*/ 	.word	0x00000320
        /*5510*/ 	.word	0x000000ff
        /*5514*/ 	.word	0x00000000
        /*5518*/ 	.short	0x0100
        /*551a*/ 	.byte	0x09
	.zero		1


	//   ....[1]....
        /*551c*/ 	.word	0x00000330
        /*5520*/ 	.word	0x000000ff
        /*5524*/ 	.word	0x00000010
        /*5528*/ 	.short	0x0100
        /*552a*/ 	.byte	0x09
	.zero		1


	//   ....[2]....
        /*552c*/ 	.word	0x00000340
        /*5530*/ 	.word	0x000000ff
        /*5534*/ 	.word	0x00000008
        /*5538*/ 	.short	0x0100
        /*553a*/ 	.byte	0x09
	.zero		1


	//   ....[3]....
        /*553c*/ 	.word	0x00000350
        /*5540*/ 	.word	0x000000ff
        /*5544*/ 	.word	0x00000018
        /*5548*/ 	.short	0x0100
        /*554a*/ 	.byte	0x09
	.zero		1


	//   ....[4]....
        /*554c*/ 	.word	0x00000590
        /*5550*/ 	.word	0x000000ff
        /*5554*/ 	.word	0x00000030
        /*5558*/ 	.short	0x0100
        /*555a*/ 	.byte	0x06
	.zero		1


	//   ....[5]....
        /*555c*/ 	.word	0x000005a0
        /*5560*/ 	.word	0x000000ff
        /*5564*/ 	.word	0x00000038
        /*5568*/ 	.short	0x0100
        /*556a*/ 	.byte	0x06
	.zero		1


	//   ....[6]....
        /*556c*/ 	.word	0x00002a80
        /*5570*/ 	.word	0x000000ff
        /*5574*/ 	.word	0x00000000
        /*5578*/ 	.short	0x010a
        /*557a*/ 	.byte	0x07
	.zero		1


	//   ....[7]....
        /*557c*/ 	.word	0x00002ae0
        /*5580*/ 	.word	0x000000ff
        /*5584*/ 	.word	0x00000000
        /*5588*/ 	.short	0x010a
        /*558a*/ 	.byte	0x07
	.zero		1


	//   ....[8]....
        /*558c*/ 	.word	0x000062a0
        /*5590*/ 	.word	0x000000ff
        /*5594*/ 	.word	0x00000000
        /*5598*/ 	.short	0x010a
        /*559a*/ 	.byte	0x09
	.zero		1


	//   ....[9]....
        /*559c*/ 	.word	0x000062e0
        /*55a0*/ 	.word	0x000000ff
        /*55a4*/ 	.word	0x00000000
        /*55a8*/ 	.short	0x010a
        /*55aa*/ 	.byte	0x09
	.zero		1


	//   ....[10]....
        /*55ac*/ 	.word	0x0000af40
        /*55b0*/ 	.word	0x000000ff
        /*55b4*/ 	.word	0x00000000
        /*55b8*/ 	.short	0x0101
        /*55ba*/ 	.byte	0x08
	.zero		1


	//   ....[11]....
        /*55bc*/ 	.word	0x0000e9d0
        /*55c0*/ 	.word	0x000000ff
        /*55c4*/ 	.word	0x00000000
        /*55c8*/ 	.short	0x0101
        /*55ca*/ 	.byte	0x06
	.zero		1


	//   ....[12]....
        /*55cc*/ 	.word	0x00022510
        /*55d0*/ 	.word	0x00000010
        /*55d4*/ 	.word	0x00000010
        /*55d8*/ 	.short	0x010a
        /*55da*/ 	.byte	0x3f
	.zero		1


	//   ....[13]....
        /*55dc*/ 	.word	0x000228d0
        /*55e0*/ 	.word	0x00000002
        /*55e4*/ 	.word	0x00000038
        /*55e8*/ 	.short	0x0101
        /*55ea*/ 	.byte	0x3f
	.zero		1


	//   ....[14]....
        /*55ec*/ 	.word	0x00023000
        /*55f0*/ 	.word	0x00000005
        /*55f4*/ 	.word	0x00000000
        /*55f8*/ 	.short	0x010a
        /*55fa*/ 	.byte	0x3f
	.zero		1


	//   ....[15]....
        /*55fc*/ 	.word	0x00023090
        /*5600*/ 	.word	0x00000003
        /*5604*/ 	.word	0x00000000
        /*5608*/ 	.short	0x010a
        /*560a*/ 	.byte	0x3f
	.zero		1


	//   ....[16]....
        /*560c*/ 	.word	0x00023100
        /*5610*/ 	.word	0x00000003
        /*5614*/ 	.word	0x00000000
        /*5618*/ 	.short	0x010a
        /*561a*/ 	.byte	0x3f
	.zero		1


	//   ....[17]....
        /*561c*/ 	.word	0x00023170
        /*5620*/ 	.word	0x00000000
        /*5624*/ 	.word	0x00000000
        /*5628*/ 	.short	0x010a
        /*562a*/ 	.byte	0x3f
	.zero		1


	//   ....[18]....
        /*562c*/ 	.word	0x00023250
        /*5630*/ 	.word	0x00000010
        /*5634*/ 	.word	0x00000010
        /*5638*/ 	.short	0x010a
        /*563a*/ 	.byte	0x3f
	.zero		1


	//   ....[19]....
        /*563c*/ 	.word	0x00023330
        /*5640*/ 	.word	0x00000005
        /*5644*/ 	.word	0x00000000
        /*5648*/ 	.short	0x010a
        /*564a*/ 	.byte	0x3f
	.zero		1


	//----- nvinfo : EIATTR_NUM_MBARRIERS
	.align		4
.L_30:
        /*564c*/ 	.byte	0x03, 0x38
        /*564e*/ 	.short	0x0006


	//----- nvinfo : EIATTR_EXIT_INSTR_OFFSETS
	.align		4
        /*5650*/ 	.byte	0x04, 0x1c
        /*5652*/ 	.short	(.L_32 - .L_31)


	//   ....[0]....
.L_31:
        /*5654*/ 	.word	0x00000600


	//   ....[1]....
        /*5658*/ 	.word	0x00000f60


	//   ....[2]....
        /*565c*/ 	.word	0x00021b40


	//   ....[3]....
        /*5660*/ 	.word	0x000221a0


	//   ....[4]....
        /*5664*/ 	.word	0x000230e0


	//----- nvinfo : EIATTR_MAX_THREADS
	.align		4
.L_32:
        /*5668*/ 	.byte	0x04, 0x05
        /*566a*/ 	.short	(.L_34 - .L_33)
.L_33:
        /*566c*/ 	.word	0x00000180
        /*5670*/ 	.word	0x00000001
        /*5674*/ 	.word	0x00000001


	//----- nvinfo : EIATTR_CRS_STACK_SIZE
	.align		4
.L_34:
        /*5678*/ 	.byte	0x04, 0x1e
        /*567a*/ 	.short	(.L_36 - .L_35)
.L_35:
        /*567c*/ 	.word	0x00000000


	//----- nvinfo : EIATTR_CBANK_PARAM_SIZE
	.align		4
.L_36:
        /*5680*/ 	.byte	0x03, 0x19
        /*5682*/ 	.short	0x0470


	//----- nvinfo : EIATTR_PARAM_CBANK
	.align		4
        /*5684*/ 	.byte	0x04, 0x0a
        /*5686*/ 	.short	(.L_38 - .L_37)
	.align		4
.L_37:
        /*5688*/ 	.word	index@(.nv.constant0._ZN7cutlass13device_kernelINS_4gemm6kernel13GemmUniversalIN4cute5tupleIJiiiiEEENS1_10collective13CollectiveMmaINS1_37MainloopSm90TmaGmmaWarpSpecializedFP8ILi2ENS5_IJNS4_1CILi1EEESB_SB_EEENS1_35KernelTmaWarpSpecializedCooperativeEEENS5_IJNSA_ILi256EEESF_NSA_ILi32EEEEEENS_12float_e4m3_tENS5_IJlSB_lEEESI_SJ_NS4_8TiledMMAINS4_8MMA_AtomIJNS4_4SM904GMMA31MMA_64x256x32_F32E4M3E4M3_SS_TNILNSN_7ScaleInE1ELSP_1EEEEEENS4_6LayoutINS5_IJNSA_ILi2EEESB_SB_EEENS5_IJSB_NSA_ILi0EEESV_EEEEENS5_IJNS4_10UnderscoreESY_SY_EEEEENS4_13SM90_TMA_LOADENS4_14ComposedLayoutINS4_7SwizzleILi1ELi4ELi3EEENS4_18smem_ptr_flag_bitsILi8EEENSS_INS5_IJNSA_ILi8EEESG_EEENS5_IJSG_SB_EEEEEEEvNS4_8identityES11_S1B_vS1C_EENS_8epilogue10collective6detail29Sm90TmaWarpSpecializedAdapterINS1F_15DefaultEpilogueISI_SJ_SJ_NS1E_6thread17LinearCombinationISI_Li1EffLNS1J_9ScaleType4KindE0ELNS_15FloatRoundStyleE2ESI_EENS1_15EpilogueDefaultEEEEEvvEEEEvNT_6ParamsE)
        /*568c*/ 	.short	0x0210
        /*568e*/ 	.short	0x0470


	//----- nvinfo : EIATTR_SW_WAR
	.align		4
.L_38:
        /*5690*/ 	.byte	0x04, 0x36
        /*5692*/ 	.short	(.L_40 - .L_39)
.L_39:
        /*5694*/ 	.word	0x00000008
.L_40:


//--------------------- .nv.callgraph             --------------------------
	.section	.nv.callgraph,"",@"SHT_CUDA_CALLGRAPH"
	.align	4
	.sectionentsize	8
	.align		4
        /*0000*/ 	.word	0x00000000
	.align		4
        /*0004*/ 	.word	0xffffffff
	.align		4
        /*0008*/ 	.word	0x00000000
	.align		4
        /*000c*/ 	.word	0xfffffffe
	.align		4
        /*0010*/ 	.word	0x00000000
	.align		4
        /*0014*/ 	.word	0xfffffffd
	.align		4
        /*0018*/ 	.word	0x00000000
	.align		4
        /*001c*/ 	.word	0xfffffffc


//--------------------- .nv.constant4             --------------------------
	.section	.nv.constant4,"a",@progbits
	.align	8
	.align		8
.nv.constant4:
        /*0000*/ 	.dword	_ZN40_INTERNAL_2b6c6864_4_k_cu_d25ce912_269944cuda3std3__45__cpo5beginE
	.align		8
        /*0008*/ 	.dword	_ZN40_INTERNAL_2b6c6864_4_k_cu_d25ce912_269944cuda3std3__45__cpo3endE
	.align		8
        /*0010*/ 	.dword	_ZN40_INTERNAL_2b6c6864_4_k_cu_d25ce912_269944cuda3std3__45__cpo6cbeginE
	.align		8
        /*0018*/ 	.dword	_ZN40_INTERNAL_2b6c6864_4_k_cu_d25ce912_269944cuda3std3__45__cpo4cendE
	.align		8
        /*0020*/ 	.dword	_ZN40_INTERNAL_2b6c6864_4_k_cu_d25ce912_269944cuda3std3__442_GLOBAL__N__2b6c6864_4_k_cu_d25ce912_269946ignoreE
	.align		8
        /*0028*/ 	.dword	_ZN40_INTERNAL_2b6c6864_4_k_cu_d25ce912_269944cuda3std3__419piecewise_constructE
	.align		8
        /*0030*/ 	.dword	_ZN40_INTERNAL_2b6c6864_4_k_cu_d25ce912_269944cuda3std3__48in_placeE
	.align		8
        /*0038*/ 	.dword	_ZN40_INTERNAL_2b6c6864_4_k_cu_d25ce912_269944cuda3std6ranges3__45__cpo4swapE
	.align		8
        /*0040*/ 	.dword	_ZN40_INTERNAL_2b6c6864_4_k_cu_d25ce912_269944cuda3std6ranges3__45__cpo9iter_moveE
	.align		8
        /*0048*/ 	.dword	_ZN40_INTERNAL_2b6c6864_4_k_cu_d25ce912_269944cute7productE
	.align		8
        /*0050*/ 	.dword	_ZN40_INTERNAL_2b6c6864_4_k_cu_d25ce912_269944cute1_E


//--------------------- .text._ZN7cutlass13device_kernelINS_4gemm6kernel13GemmUniversalIN4cute5tupleIJiiiiEEENS1_10collective13CollectiveMmaINS1_37MainloopSm90TmaGmmaWarpSpecializedFP8ILi2ENS5_IJNS4_1CILi1EEESB_SB_EEENS1_35KernelTmaWarpSpecializedCooperativeEEENS5_IJNSA_ILi256EEESF_NSA_ILi32EEEEEENS_12float_e4m3_tENS5_IJlSB_lEEESI_SJ_NS4_8TiledMMAINS4_8MMA_AtomIJNS4_4SM904GMMA31MMA_64x256x32_F32E4M3E4M3_SS_TNILNSN_7ScaleInE1ELSP_1EEEEEENS4_6LayoutINS5_IJNSA_ILi2EEESB_SB_EEENS5_IJSB_NSA_ILi0EEESV_EEEEENS5_IJNS4_10UnderscoreESY_SY_EEEEENS4_13SM90_TMA_LOADENS4_14ComposedLayoutINS4_7SwizzleILi1ELi4ELi3EEENS4_18smem_ptr_flag_bitsILi8EEENSS_INS5_IJNSA_ILi8EEESG_EEENS5_IJSG_SB_EEEEEEEvNS4_8identityES11_S1B_vS1C_EENS_8epilogue10collective6detail29Sm90TmaWarpSpecializedAdapterINS1F_15DefaultEpilogueISI_SJ_SJ_NS1E_6thread17LinearCombinationISI_Li1EffLNS1J_9ScaleType4KindE0ELNS_15FloatRoundStyleE2ESI_EENS1_15EpilogueDefaultEEEEEvvEEEEvNT_6ParamsE --------------------------
	.section	.text._ZN7cutlass13device_kernelINS_4gemm6kernel13GemmUniversalIN4cute5tupleIJiiiiEEENS1_10collective13CollectiveMmaINS1_37MainloopSm90TmaGmmaWarpSpecializedFP8ILi2ENS5_IJNS4_1CILi1EEESB_SB_EEENS1_35KernelTmaWarpSpecializedCooperativeEEENS5_IJNSA_ILi256EEESF_NSA_ILi32EEEEEENS_12float_e4m3_tENS5_IJlSB_lEEESI_SJ_NS4_8TiledMMAINS4_8MMA_AtomIJNS4_4SM904GMMA31MMA_64x256x32_F32E4M3E4M3_SS_TNILNSN_7ScaleInE1ELSP_1EEEEEENS4_6LayoutINS5_IJNSA_ILi2EEESB_SB_EEENS5_IJSB_NSA_ILi0EEESV_EEEEENS5_IJNS4_10UnderscoreESY_SY_EEEEENS4_13SM90_TMA_LOADENS4_14ComposedLayoutINS4_7SwizzleILi1ELi4ELi3EEENS4_18smem_ptr_flag_bitsILi8EEENSS_INS5_IJNSA_ILi8EEESG_EEENS5_IJSG_SB_EEEEEEEvNS4_8identityES11_S1B_vS1C_EENS_8epilogue10collective6detail29Sm90TmaWarpSpecializedAdapterINS1F_15DefaultEpilogueISI_SJ_SJ_NS1E_6thread17LinearCombinationISI_Li1EffLNS1J_9ScaleType4KindE0ELNS_15FloatRoundStyleE2ESI_EENS1_15EpilogueDefaultEEEEEvvEEEEvNT_6ParamsE,"ax",@progbits
	.align	128
.text._ZN7cutlass13device_kernelINS_4gemm6kernel13GemmUniversalIN4cute5tupleIJiiiiEEENS1_10collective13CollectiveMmaINS1_37MainloopSm90TmaGmmaWarpSpecializedFP8ILi2ENS5_IJNS4_1CILi1EEESB_SB_EEENS1_35KernelTmaWarpSpecializedCooperativeEEENS5_IJNSA_ILi256EEESF_NSA_ILi32EEEEEENS_12float_e4m3_tENS5_IJlSB_lEEESI_SJ_NS4_8TiledMMAINS4_8MMA_AtomIJNS4_4SM904GMMA31MMA_64x256x32_F32E4M3E4M3_SS_TNILNSN_7ScaleInE1ELSP_1EEEEEENS4_6LayoutINS5_IJNSA_ILi2EEESB_SB_EEENS5_IJSB_NSA_ILi0EEESV_EEEEENS5_IJNS4_10UnderscoreESY_SY_EEEEENS4_13SM90_TMA_LOADENS4_14ComposedLayoutINS4_7SwizzleILi1ELi4ELi3EEENS4_18smem_ptr_flag_bitsILi8EEENSS_INS5_IJNSA_ILi8EEESG_EEENS5_IJSG_SB_EEEEEEEvNS4_8identityES11_S1B_vS1C_EENS_8epilogue10collective6detail29Sm90TmaWarpSpecializedAdapterINS1F_15DefaultEpilogueISI_SJ_SJ_NS1E_6thread17LinearCombinationISI_Li1EffLNS1J_9ScaleType4KindE0ELNS_15FloatRoundStyleE2ESI_EENS1_15EpilogueDefaultEEEEEvvEEEEvNT_6ParamsE:
        .type           _ZN7cutlass13device_kernelINS_4gemm6kernel13GemmUniversalIN4cute5tupleIJiiiiEEENS1_10collective13CollectiveMmaINS1_37MainloopSm90TmaGmmaWarpSpecializedFP8ILi2ENS5_IJNS4_1CILi1EEESB_SB_EEENS1_35KernelTmaWarpSpecializedCooperativeEEENS5_IJNSA_ILi256EEESF_NSA_ILi32EEEEEENS_12float_e4m3_tENS5_IJlSB_lEEESI_SJ_NS4_8TiledMMAINS4_8MMA_AtomIJNS4_4SM904GMMA31MMA_64x256x32_F32E4M3E4M3_SS_TNILNSN_7ScaleInE1ELSP_1EEEEEENS4_6LayoutINS5_IJNSA_ILi2EEESB_SB_EEENS5_IJSB_NSA_ILi0EEESV_EEEEENS5_IJNS4_10UnderscoreESY_SY_EEEEENS4_13SM90_TMA_LOADENS4_14ComposedLayoutINS4_7SwizzleILi1ELi4ELi3EEENS4_18smem_ptr_flag_bitsILi8EEENSS_INS5_IJNSA_ILi8EEESG_EEENS5_IJSG_SB_EEEEEEEvNS4_8identityES11_S1B_vS1C_EENS_8epilogue10collective6detail29Sm90TmaWarpSpecializedAdapterINS1F_15DefaultEpilogueISI_SJ_SJ_NS1E_6thread17LinearCombinationISI_Li1EffLNS1J_9ScaleType4KindE0ELNS_15FloatRoundStyleE2ESI_EENS1_15EpilogueDefaultEEEEEvvEEEEvNT_6ParamsE,@function
        .size           _ZN7cutlass13device_kernelINS_4gemm6kernel13GemmUniversalIN4cute5tupleIJiiiiEEENS1_10collective13CollectiveMmaINS1_37MainloopSm90TmaGmmaWarpSpecializedFP8ILi2ENS5_IJNS4_1CILi1EEESB_SB_EEENS1_35KernelTmaWarpSpecializedCooperativeEEENS5_IJNSA_ILi256EEESF_NSA_ILi32EEEEEENS_12float_e4m3_tENS5_IJlSB_lEEESI_SJ_NS4_8TiledMMAINS4_8MMA_AtomIJNS4_4SM904GMMA31MMA_64x256x32_F32E4M3E4M3_SS_TNILNSN_7ScaleInE1ELSP_1EEEEEENS4_6LayoutINS5_IJNSA_ILi2EEESB_SB_EEENS5_IJSB_NSA_ILi0EEESV_EEEEENS5_IJNS4_10UnderscoreESY_SY_EEEEENS4_13SM90_TMA_LOADENS4_14ComposedLayoutINS4_7SwizzleILi1ELi4ELi3EEENS4_18smem_ptr_flag_bitsILi8EEENSS_INS5_IJNSA_ILi8EEESG_EEENS5_IJSG_SB_EEEEEEEvNS4_8identityES11_S1B_vS1C_EENS_8epilogue10collective6detail29Sm90TmaWarpSpecializedAdapterINS1F_15DefaultEpilogueISI_SJ_SJ_NS1E_6thread17LinearCombinationISI_Li1EffLNS1J_9ScaleType4KindE0ELNS_15FloatRoundStyleE2ESI_EENS1_15EpilogueDefaultEEEEEvvEEEEvNT_6ParamsE,(.L_x_581 - _ZN7cutlass13device_kernelINS_4gemm6kernel13GemmUniversalIN4cute5tupleIJiiiiEEENS1_10collective13CollectiveMmaINS1_37MainloopSm90TmaGmmaWarpSpecializedFP8ILi2ENS5_IJNS4_1CILi1EEESB_SB_EEENS1_35KernelTmaWarpSpecializedCooperativeEEENS5_IJNSA_ILi256EEESF_NSA_ILi32EEEEEENS_12float_e4m3_tENS5_IJlSB_lEEESI_SJ_NS4_8TiledMMAINS4_8MMA_AtomIJNS4_4SM904GMMA31MMA_64x256x32_F32E4M3E4M3_SS_TNILNSN_7ScaleInE1ELSP_1EEEEEENS4_6LayoutINS5_IJNSA_ILi2EEESB_SB_EEENS5_IJSB_NSA_ILi0EEESV_EEEEENS5_IJNS4_10UnderscoreESY_SY_EEEEENS4_13SM90_TMA_LOADENS4_14ComposedLayoutINS4_7SwizzleILi1ELi4ELi3EEENS4_18smem_ptr_flag_bitsILi8EEENSS_INS5_IJNSA_ILi8EEESG_EEENS5_IJSG_SB_EEEEEEEvNS4_8identityES11_S1B_vS1C_EENS_8epilogue10collective6detail29Sm90TmaWarpSpecializedAdapterINS1F_15DefaultEpilogueISI_SJ_SJ_NS1E_6thread17LinearCombinationISI_Li1EffLNS1J_9ScaleType4KindE0ELNS_15FloatRoundStyleE2ESI_EENS1_15EpilogueDefaultEEEEEvvEEEEvNT_6ParamsE)
        .other          _ZN7cutlass13device_kernelINS_4gemm6kernel13GemmUniversalIN4cute5tupleIJiiiiEEENS1_10collective13CollectiveMmaINS1_37MainloopSm90TmaGmmaWarpSpecializedFP8ILi2ENS5_IJNS4_1CILi1EEESB_SB_EEENS1_35KernelTmaWarpSpecializedCooperativeEEENS5_IJNSA_ILi256EEESF_NSA_ILi32EEEEEENS_12float_e4m3_tENS5_IJlSB_lEEESI_SJ_NS4_8TiledMMAINS4_8MMA_AtomIJNS4_4SM904GMMA31MMA_64x256x32_F32E4M3E4M3_SS_TNILNSN_7ScaleInE1ELSP_1EEEEEENS4_6LayoutINS5_IJNSA_ILi2EEESB_SB_EEENS5_IJSB_NSA_ILi0EEESV_EEEEENS5_IJNS4_10UnderscoreESY_SY_EEEEENS4_13SM90_TMA_LOADENS4_14ComposedLayoutINS4_7SwizzleILi1ELi4ELi3EEENS4_18smem_ptr_flag_bitsILi8EEENSS_INS5_IJNSA_ILi8EEESG_EEENS5_IJSG_SB_EEEEEEEvNS4_8identityES11_S1B_vS1C_EENS_8epilogue10collective6detail29Sm90TmaWarpSpecializedAdapterINS1F_15DefaultEpilogueISI_SJ_SJ_NS1E_6thread17LinearCombinationISI_Li1EffLNS1J_9ScaleType4KindE0ELNS_15FloatRoundStyleE2ESI_EENS1_15EpilogueDefaultEEEEEvvEEEEvNT_6ParamsE,@"STO_CUDA_ENTRY STV_DEFAULT"
_ZN7cutlass13device_kernelINS_4gemm6kernel13GemmUniversalIN4cute5tupleIJiiiiEEENS1_10collective13CollectiveMmaINS1_37MainloopSm90TmaGmmaWarpSpecializedFP8ILi2ENS5_IJNS4_1CILi1EEESB_SB_EEENS1_35KernelTmaWarpSpecializedCooperativeEEENS5_IJNSA_ILi256EEESF_NSA_ILi32EEEEEENS_12float_e4m3_tENS5_IJlSB_lEEESI_SJ_NS4_8TiledMMAINS4_8MMA_AtomIJNS4_4SM904GMMA31MMA_64x256x32_F32E4M3E4M3_SS_TNILNSN_7ScaleInE1ELSP_1EEEEEENS4_6LayoutINS5_IJNSA_ILi2EEESB_SB_EEENS5_IJSB_NSA_ILi0EEESV_EEEEENS5_IJNS4_10UnderscoreESY_SY_EEEEENS4_13SM90_TMA_LOADENS4_14ComposedLayoutINS4_7SwizzleILi1ELi4ELi3EEENS4_18smem_ptr_flag_bitsILi8EEENSS_INS5_IJNSA_ILi8EEESG_EEENS5_IJSG_SB_EEEEEEEvNS4_8identityES11_S1B_vS1C_EENS_8epilogue10collective6detail29Sm90TmaWarpSpecializedAdapterINS1F_15DefaultEpilogueISI_SJ_SJ_NS1E_6thread17LinearCombinationISI_Li1EffLNS1J_9ScaleType4KindE0ELNS_15FloatRoundStyleE2ESI_EENS1_15EpilogueDefaultEEEEEvvEEEEvNT_6ParamsE:
[----:B------:R-:W0:Y:S02]  /*0000*/  LDC R1, c[0x0][0x28] ;  /* 0x00000a00ff017b82 */ /* 0x000e240000000800 */
[----:B0-----:R-:W-:Y:S01]  /*0010*/  VIADD R1, R1, 0xfffff990 ;  /* 0xfffff99001017836 */ /* 0x001fe20000000000 */
[----:B------:R-:W0:Y:S01]  /*0020*/  S2R R2, SR_TID.X ;  /* 0x0000000000027919 */ /* 0x000e220000002100 */
[----:B------:R-:W-:Y:S01]  /*0030*/  ELECT P0, URZ, PT ;  /* 0x00000000003f782f */ /* 0x000fe20003800000 */
[----:B------:R-:W-:Y:S01]  /*0040*/  BSSY B0, `(.L_x_0) ;  /* 0x0000015000007945 */ /* 0x000fe20003800000 */
[--C-:B0-----:R-:W-:Y:S02]  /*0050*/  SHF.R.U32.HI R0, RZ, 0x5, R2.reuse ;  /* 0x00000005ff007819 */ /* 0x101fe40000011602 */
[----:B------:R-:W-:-:S03]  /*0060*/  SHF.R.U32.HI R2, RZ, 0x7, R2 ;  /* 0x00000007ff027819 */ /* 0x000fc60000011602 */
[----:B------:R-:W0:Y:S04]  /*0070*/  SHFL.IDX PT, R3, R0, RZ, 0x1f ;  /* 0x00001fff00037589 */ /* 0x000e2800000e0000 */
[----:B------:R-:W1:Y:S01]  /*0080*/  SHFL.IDX PT, R2, R2, RZ, 0x1f ;  /* 0x00001fff02027589 */ /* 0x000e6200000e0000 */
[----:B0-----:R-:W-:Y:S02]  /*0090*/  R2UR UR4, R3 ;  /* 0x00000000030472ca */ /* 0x001fe400000e0000 */
[----:B-1----:R-:W-:-:S11]  /*00a0*/  R2UR UR6, R2 ;  /* 0x00000000020672ca */ /* 0x002fd600000e0000 */
[----:B------:R-:W-:Y:S02]  /*00b0*/  USHF.R.S32.HI UR5, URZ, 0x1f, UR4 ;  /* 0x0000001f3f057899 */ /* 0x000fe40008011404 */
[----:B------:R-:W-:Y:S02]  /*00c0*/  ISETP.NE.OR P0, PT, RZ, UR4, !P0 ;  /* 0x00000004ff007c0c */ /* 0x000fe4000c705670 */
[----:B------:R-:W-:-:S04]  /*00d0*/  ULEA.HI UR5, UR5, UR4, URZ, 0x2 ;  /* 0x0000000405057291 */ /* 0x000fc8000f8f103f */
[----:B------:R-:W-:-:S04]  /*00e0*/  ULOP3.LUT UR5, UR5, 0xfffffffc, URZ, 0xc0, !UPT ;  /* 0xfffffffc05057892 */ /* 0x000fc8000f8ec03f */
[----:B------:R-:W-:-:S03]  /*00f0*/  UIADD3 UR8, UR4, -UR5, URZ ;  /* 0x8000000504087290 */ /* 0x000fc6000fffe03f */
[----:B------:R-:W-:Y:S09]  /*0100*/  @P0 BRA `(.L_x_1) ;  /* 0x0000000000200947 */ /* 0x000ff20003800000 */
[----:B------:R-:W-:Y:S02]  /*0110*/  ULDC.64 UR4, c[0x0][0x198] ;  /* 0x0000660000047ab9 */ /* 0x000fe40000000a00 */
[----:B------:R-:W-:Y:S02]  /*0120*/  UIADD3 UR10, UP0, UR4, 0xf0, URZ ;  /* 0x000000f0040a7890 */ /* 0x000fe4000ff1e03f */
[----:B------:R-:W-:Y:S02]  /*0130*/  UIADD3 UR4, UP1, UR4, 0x1f0, URZ ;  /* 0x000001f004047890 */ /* 0x000fe4000ff3e03f */
[----:B------:R-:W-:Y:S02]  /*0140*/  UIADD3.X UR11, URZ, UR5, URZ, UP0, !UPT ;  /* 0x000000053f0b7290 */ /* 0x000fe400087fe43f */
[----:B------:R-:W-:-:S07]  /*0150*/  UIADD3.X UR5, URZ, UR5, URZ, UP1, !UPT ;  /* 0x000000053f057290 */ /* 0x000fce0008ffe43f */
[----:B------:R0:W-:Y:S02]  /*0160*/  UTMACCTL.PF [UR10] ;  /* 0x000000000a0079b9 */ /* 0x0001e40008040000 */
[----:B------:R0:W-:Y:S02]  /*0170*/  UTMACCTL.PF [UR4] ;  /* 0x00000000040079b9 */ /* 0x0001e40008040000 */
[----:B0-----:R-:W-:Y:S01]  /*0180*/  NOP ;  /* 0x0000000000007918 */ /* 0x001fe20000000000 */
.L_x_1:
[----:B------:R-:W-:Y:S05]  /*0190*/  BSYNC B0 ;  /* 0x0000000000007941 */ /* 0x000fea0003800000 */
.L_x_0:
[----:B------:R-:W0:Y:S01]  /*01a0*/  SHFL.IDX PT, R2, R0, RZ, 0x1f ;  /* 0x00001fff00027589 */ /* 0x000e2200000e0000 */
[----:B------:R-:W-:Y:S01]  /*01b0*/  UISETP.NE.AND UP0, UPT, UR8, 0x3, UPT ;  /* 0x000000030800788c */ /* 0x000fe2000bf05270 */
[----:B------:R-:W-:Y:S01]  /*01c0*/  ISETP.NE.AND P1, PT, RZ, UR6, PT ;  /* 0x00000006ff007c0c */ /* 0x000fe2000bf25270 */
[----:B------:R-:W-:Y:S02]  /*01d0*/  UIADD3 UR10, UR6, -0x1, URZ ;  /* 0xffffffff060a7890 */ /* 0x000fe4000fffe03f */
[----:B------:R-:W-:Y:S02]  /*01e0*/  UISETP.EQ.OR UP0, UPT, UR8, URZ, !UP0 ;  /* 0x0000003f0800728c */ /* 0x000fe4000c702670 */
[----:B------:R-:W-:Y:S02]  /*01f0*/  UISETP.GE.U32.AND UP1, UPT, UR10, 0x2, UPT ;  /* 0x000000020a00788c */ /* 0x000fe4000bf26070 */
[----:B------:R-:W-:-:S04]  /*0200*/  UISETP.EQ.AND UP0, UPT, UR6, URZ, UP0 ;  /* 0x0000003f0600728c */ /* 0x000fc80008702270 */
[----:B------:R-:W-:-:S04]  /*0210*/  USEL UR13, URZ, 0x1, !UP0 ;  /* 0x000000013f0d7887 */ /* 0x000fc8000c000000 */
[----:B------:R-:W-:Y:S01]  /*0220*/  USEL UR13, UR13, 0x2, UP1 ;  /* 0x000000020d0d7887 */ /* 0x000fe20008800000 */
[----:B0-----:R-:W-:-:S13]  /*0230*/  ISETP.NE.AND P0, PT, R2, RZ, PT ;  /* 0x000000ff0200720c */ /* 0x001fda0003f05270 */
[----:B------:R-:W-:Y:S05]  /*0240*/  @P0 BRA `(.L_x_2) ;  /* 0x0000000000480947 */ /* 0x000fea0003800000 */
[----:B------:R-:W0:Y:S01]  /*0250*/  S2UR UR9, SR_CgaCtaId ;  /* 0x00000000000979c3 */ /* 0x000e220000008800 */
[----:B------:R-:W-:Y:S01]  /*0260*/  UMOV UR4, 0x400 ;  /* 0x0000040000047882 */ /* 0x000fe20000000000 */
[----:B------:R-:W-:Y:S01]  /*0270*/  UMOV UR5, 0x1 ;  /* 0x0000000100057882 */ /* 0x000fe20000000000 */
[----:B------:R-:W-:Y:S01]  /*0280*/  UMOV UR6, 0x100 ;  /* 0x0000010000067882 */ /* 0x000fe20000000000 */
[----:B------:R-:W-:Y:S01]  /*0290*/  ELECT P0, URZ, PT ;  /* 0x00000000003f782f */ /* 0x000fe20003800000 */
[----:B------:R-:W-:-:S04]  /*02a0*/  UIADD3 UR6, -UR6, 0x100000, URZ ;  /* 0x0010000006067890 */ /* 0x000fc8000fffe13f */
[----:B------:R-:W-:Y:S02]  /*02b0*/  USHF.L.U32 UR7, UR6, 0xb, URZ ;  /* 0x0000000b06077899 */ /* 0x000fe4000800063f */
[----:B------:R-:W-:Y:S02]  /*02c0*/  USHF.L.U32 UR6, UR6, 0x1, URZ ;  /* 0x0000000106067899 */ /* 0x000fe4000800063f */
[----:B0-----:R-:W-:Y:S02]  /*02d0*/  ULEA UR9, UR9, UR4, 0x18 ;  /* 0x0000000409097291 */ /* 0x001fe4000f8ec03f */
[----:B------:R-:W-:-:S04]  /*02e0*/  UIADD3 UR4, -UR5, 0x100000, URZ ;  /* 0x0010000005047890 */ /* 0x000fc8000fffe13f */
[----:B------:R-:W-:Y:S02]  /*02f0*/  USHF.L.U32 UR5, UR4, 0xb, URZ ;  /* 0x0000000b04057899 */ /* 0x000fe4000800063f */
[----:B------:R-:W-:Y:S01]  /*0300*/  USHF.L.U32 UR4, UR4, 0x1, URZ ;  /* 0x0000000104047899 */ /* 0x000fe2000800063f */
[----:B------:R-:W0:Y:S11]  /*0310*/  FENCE.VIEW.ASYNC.S ;  /* 0x00000000000073c6 */ /* 0x000e360000000000 */
[----:B0-----:R0:W1:Y:S01]  /*0320*/  SYNCS.EXCH.64 URZ, [UR9], UR4 ;  /* 0x00000004093f75b2 */ /* 0x0010620008000100 */
[----:B------:R0:W2:Y:S01]  /*0330*/  SYNCS.EXCH.64 URZ, [UR9+0x10], UR6 ;  /* 0x00001006093f75b2 */ /* 0x0000a20008000100 */
[----:B------:R0:W3:Y:S01]  /*0340*/  SYNCS.EXCH.64 URZ, [UR9+0x8], UR4 ;  /* 0x00000804093f75b2 */ /* 0x0000e20008000100 */
[----:B------:R0:W4:Y:S01]  /*0350*/  SYNCS.EXCH.64 URZ, [UR9+0x18], UR6 ;  /* 0x00001806093f75b2 */ /* 0x0001220008000100 */
[----:B------:R-:W-:Y:S01]  /*0360*/  NOP ;  /* 0x0000000000007918 */ /* 0x000fe20000000000 */
.L_x_2:
[----:B------:R-:W5:Y:S01]  /*0370*/  LDC R2, c[0x0][0x65c] ;  /* 0x00019700ff027b82 */ /* 0x000f620000000800 */
[----:B------:R-:W1:Y:S01]  /*0380*/  SHFL.IDX PT, R0, R0, RZ, 0x1f ;  /* 0x00001fff00007589 */ /* 0x000e6200000e0000 */
[----:B------:R-:W-:Y:S01]  /*0390*/  ELECT P0, URZ, PT ;  /* 0x00000000003f782f */ /* 0x000fe20003800000 */
[----:B------:R-:W-:Y:S01]  /*03a0*/  IMAD.MOV.U32 R3, RZ, RZ, RZ ;  /* 0x000000ffff037224 */ /* 0x000fe200078e00ff */
[----:B0-----:R-:W-:Y:S01]  /*03b0*/  UMOV UR4, 0x20 ;  /* 0x0000002000047882 */ /* 0x001fe20000000000 */
[----:B------:R-:W0:Y:S01]  /*03c0*/  S2R R11, SR_CTAID.Y ;  /* 0x00000000000b7919 */ /* 0x000e220000002600 */
[----:B------:R-:W-:Y:S01]  /*03d0*/  NOP ;  /* 0x0000000000007918 */ /* 0x000fe20000000000 */
[----:B------:R-:W-:Y:S01]  /*03e0*/  NOP ;  /* 0x0000000000007918 */ /* 0x000fe20000000000 */
[----:B-----5:R-:W-:Y:S02]  /*03f0*/  ISETP.NE.AND P4, PT, R2, 0x1, PT ;  /* 0x000000010200780c */ /* 0x020fe40003f85270 */
[----:B------:R-:W5:Y:S01]  /*0400*/  S2R R2, SR_CTAID.X ;  /* 0x0000000000027919 */ /* 0x000f620000002500 */
[----:B-1----:R-:W-:-:S10]  /*0410*/  ISETP.NE.OR P0, PT, R0, RZ, !P0 ;  /* 0x000000ff0000720c */ /* 0x002fd40004705670 */
[----:B------:R-:W5:Y:S01]  /*0420*/  @P4 LDC R7, c[0x0][0x10] ;  /* 0x00000400ff074b82 */ /* 0x000f620000000800 */
[----:B0-----:R-:W-:Y:S02]  /*0430*/  @P4 IMAD.MOV.U32 R4, RZ, RZ, R11 ;  /* 0x000000ffff044224 */ /* 0x001fe400078e000b */
[----:B------:R-:W-:Y:S01]  /*0440*/  VOTEU.ALL UP0, P0 ;  /* 0x00000000003f7886 */ /* 0x000fe20000000000 */
[----:B------:R-:W-:Y:S01]  /*0450*/  @P4 IMAD.MOV.U32 R5, RZ, RZ, RZ ;  /* 0x000000ffff054224 */ /* 0x000fe200078e00ff */
[----:B------:R-:W-:Y:S01]  /*0460*/  VOTEU.ALL UP1, P0 ;  /* 0x00000000003f7886 */ /* 0x000fe20000020000 */
[----:B------:R-:W-:Y:S02]  /*0470*/  @P4 IMAD.MOV.U32 R13, RZ, RZ, RZ ;  /* 0x000000ffff0d4224 */ /* 0x000fe400078e00ff */
[----:B------:R-:W0:Y:S01]  /*0480*/  @!P4 LDC R9, c[0x0][0xc] ;  /* 0x00000300ff09cb82 */ /* 0x000e220000000800 */
[----:B------:R-:W-:Y:S01]  /*0490*/  @!UP0 UMOV UR6, 0x400 ;  /* 0x0000040000068882 */ /* 0x000fe20000000000 */
[----:B------:R-:W-:-:S04]  /*04a0*/  @!UP0 UIADD3 UR4, -UR4, 0x100000, URZ ;  /* 0x0010000004048890 */ /* 0x000fc8000fffe13f */
[----:B------:R-:W-:Y:S02]  /*04b0*/  @!UP0 USHF.L.U32 UR5, UR4, 0xb, URZ ;  /* 0x0000000b04058899 */ /* 0x000fe4000800063f */
[----:B------:R-:W-:Y:S01]  /*04c0*/  @!UP0 USHF.L.U32 UR4, UR4, 0x1, URZ ;  /* 0x0000000104048899 */ /* 0x000fe2000800063f */
[----:B------:R-:W1:Y:S01]  /*04d0*/  @!UP0 S2UR UR7, SR_CgaCtaId ;  /* 0x00000000000789c3 */ /* 0x000e620000008800 */
[----:B-----5:R-:W-:-:S04]  /*04e0*/  @P4 IMAD.WIDE.U32 R6, R2, R7, R4 ;  /* 0x0000000702064225 */ /* 0x020fc800078e0004 */
[----:B------:R-:W-:Y:S02]  /*04f0*/  @P4 IMAD.MOV.U32 R10, RZ, RZ, R6 ;  /* 0x000000ffff0a4224 */ /* 0x000fe400078e0006 */
[----:B------:R-:W-:Y:S02]  /*0500*/  @P4 IMAD.IADD R14, R7, 0x1, R13 ;  /* 0x00000001070e4824 */ /* 0x000fe400078e020d */
[----:B0-----:R-:W-:-:S04]  /*0510*/  @!P4 IMAD.WIDE.U32 R4, R9, R11, R2 ;  /* 0x0000000b0904c225 */ /* 0x001fc800078e0002 */
[----:B------:R-:W-:Y:S02]  /*0520*/  @!P4 IMAD.MOV.U32 R10, RZ, RZ, R4 ;  /* 0x000000ffff0ac224 */ /* 0x000fe400078e0004 */
[----:B------:R-:W-:Y:S01]  /*0530*/  @!P4 IMAD.MOV.U32 R14, RZ, RZ, R5 ;  /* 0x000000ffff0ec224 */ /* 0x000fe200078e0005 */
[----:B-1----:R-:W-:Y:S02]  /*0540*/  @!UP0 ULEA UR6, UR7, UR6, 0x18 ;  /* 0x0000000607068291 */ /* 0x002fe4000f8ec03f */
[----:B------:R0:W-:Y:S01]  /*0550*/  STL [R1+0x45c], R10 ;  /* 0x00045c0a01007387 */ /* 0x0001e20000100800 */
[----:B------:R-:W-:-:S03]  /*0560*/  VOTEU.ALL UP0, P0 ;  /* 0x00000000003f7886 */ /* 0x000fc60000000000 */
[----:B------:R0:W-:Y:S04]  /*0570*/  STL [R1+0x458], R14 ;  /* 0x0004580e01007387 */ /* 0x0001e80000100800 */
[----:B------:R-:W1:Y:S02]  /*0580*/  FENCE.VIEW.ASYNC.S ;  /* 0x00000000000073c6 */ /* 0x000e640000000000 */
[----:B-1----:R0:W2:Y:S01]  /*0590*/  @!UP0 SYNCS.EXCH.64 URZ, [UR6+0x30], UR4 ;  /* 0x00003004063f85b2 */ /* 0x0020a20008000100 */
[----:B------:R0:W2:Y:S01]  /*05a0*/  @!UP1 SYNCS.EXCH.64 URZ, [UR6+0x38], UR4 ;  /* 0x00003804063f95b2 */ /* 0x0000a20008000100 */
[----:B------:R-:W-:Y:S01]  /*05b0*/  NOP ;  /* 0x0000000000007918 */ /* 0x000fe20000000000 */
[----:B--234-:R-:W-:Y:S06]  /*05c0*/  BAR.SYNC.DEFER_BLOCKING 0x0 ;  /* 0x0000000000007b1d */ /* 0x01cfec0000010000 */
[----:B0-----:R-:W-:Y:S05]  /*05d0*/  @!P1 BRA `(.L_x_3) ;  /* 0x00000214005c9947 */ /* 0x001fea0003800000 */
[----:B------:R-:W-:-:S06]  /*05e0*/  UISETP.GT.U32.AND UP0, UPT, UR10, 0x1, UPT ;  /* 0x000000010a00788c */ /* 0x000fcc000bf04070 */
[----:B------:R-:W-:-:S13]  /*05f0*/  PLOP3.LUT P0, PT, PT, PT, UP0, 0x80, 0x0 ;  /* 0x000000000000781c */ /* 0x000fda0003f0f008 */
[----:B------:R-:W-:Y:S05]  /*0600*/  @P0 EXIT ;  /* 0x000000000000094d */ /* 0x000fea0003800000 */
[----:B------:R-:W-:Y:S01]  /*0610*/  IMAD.MOV.U32 R5, RZ, RZ, -0x1 ;  /* 0xffffffffff057424 */ /* 0x000fe200078e00ff */
[----:B------:R-:W-:Y:S01]  /*0620*/  ULDC.64 UR4, c[0x0][0x650] ;  /* 0x0001940000047ab9 */ /* 0x000fe20000000a00 */
[----:B------:R-:W-:Y:S01]  /*0630*/  IMAD.MOV.U32 R4, RZ, RZ, -0x1 ;  /* 0xffffffffff047424 */ /* 0x000fe200078e00ff */
[----:B------:R-:W-:Y:S01]  /*0640*/  ISETP.GE.U32.AND P0, PT, R10, UR4, PT ;  /* 0x000000040a007c0c */ /* 0x000fe2000bf06070 */
[----:B------:R-:W-:Y:S01]  /*0650*/  UMOV UR14, 0xffffffff ;  /* 0xffffffff000e7882 */ /* 0x000fe20000000000 */
[----:B------:R0:W-:Y:S01]  /*0660*/  STL [R1+0x464], R5 ;  /* 0x0004640501007387 */ /* 0x0001e20000100800 */
[----:B------:R-:W-:Y:S02]  /*0670*/  PRMT R0, RZ, 0x7610, R0 ;  /* 0x00007610ff007816 */ /* 0x000fe40000000000 */
[----:B------:R-:W-:Y:S01]  /*0680*/  ISETP.GE.U32.AND.EX P0, PT, R14, UR5, PT, P0 ;  /* 0x000000050e007c0c */ /* 0x000fe2000bf06100 */
[----:B------:R0:W-:-:S12]  /*0690*/  STL [R1+0x460], R4 ;  /* 0x0004600401007387 */ /* 0x0001d80000100800 */
[----:B0-----:R-:W-:Y:S05]  /*06a0*/  @P0 BRA `(.L_x_4) ;  /* 0x00000004006c0947 */ /* 0x001fea0003800000 */
[----:B------:R-:W-:Y:S01]  /*06b0*/  ULDC.64 UR14, c[0x0][0x628] ;  /* 0x00018a00000e7ab9 */ /* 0x000fe20000000a00 */
[----:B------:R-:W0:Y:S01]  /*06c0*/  LDC.64 R12, c[0x0][0x620] ;  /* 0x00018800ff0c7b82 */ /* 0x000e220000000a00 */
[----:B------:R-:W-:Y:S01]  /*06d0*/  ISETP.NE.U32.AND P0, PT, RZ, UR14, PT ;  /* 0x0000000eff007c0c */ /* 0x000fe2000bf05070 */
[----:B------:R-:W-:Y:S01]  /*06e0*/  ULDC UR11, c[0x0][0x630] ;  /* 0x00018c00000b7ab9 */ /* 0x000fe20000000800 */
[----:B------:R-:W-:Y:S02]  /*06f0*/  R2UR UR4, R10 ;  /* 0x000000000a0472ca */ /* 0x000fe400000e0000 */
[----:B------:R-:W-:Y:S02]  /*0700*/  ISETP.NE.AND.EX P0, PT, RZ, UR15, PT, P0 ;  /* 0x0000000fff007c0c */ /* 0x000fe4000bf05300 */
[----:B------:R-:W-:-:S11]  /*0710*/  R2UR UR5, R14 ;  /* 0x000000000e0572ca */ /* 0x000fd600000e0000 */
[----:B------:R-:W-:Y:S05]  /*0720*/  @!P0 BRA `(.L_x_5) ;  /* 0x0000000000308947 */ /* 0x000fea0003800000 */
[----:B------:R-:W-:Y:S01]  /*0730*/  R2UR UR4, R10 ;  /* 0x000000000a0472ca */ /* 0x000fe200000e0000 */
[----:B------:R-:W-:Y:S01]  /*0740*/  ULDC UR8, c[0x0][0x634] ;  /* 0x00018d0000087ab9 */ /* 0x000fe20000000800 */
[----:B------:R-:W-:-:S11]  /*0750*/  R2UR UR10, R14 ;  /* 0x000000000e0a72ca */ /* 0x000fd600000e0000 */
[----:B------:R-:W-:-:S04]  /*0760*/  UIADD3 UR8, UP0, UR4, UR8, URZ ;  /* 0x0000000804087290 */ /* 0x000fc8000ff1e03f */
[----:B------:R-:W-:-:S04]  /*0770*/  UIADD3.X UR10, URZ, UR10, URZ, UP0, !UPT ;  /* 0x0000000a3f0a7290 */ /* 0x000fc800087fe43f */
[----:B------:R-:W-:-:S04]  /*0780*/  UIMAD.WIDE.U32 UR4, UR10, UR14, URZ ;  /* 0x0000000e0a0472a5 */ /* 0x000fc8000f8e003f */
[----:B------:R-:W-:Y:S02]  /*0790*/  UIMAD.WIDE.U32 UR6, UP0, UR8, UR15, UR4 ;  /* 0x0000000f080672a5 */ /* 0x000fe4000f800004 */
[----:B------:R-:W-:Y:S02]  /*07a0*/  UIMAD.WIDE.U32 UR4, UR8, UR14, URZ ;  /* 0x0000000e080472a5 */ /* 0x000fe4000f8e003f */
[----:B------:R-:W-:Y:S02]  /*07b0*/  UIADD3.X UR9, URZ, URZ, URZ, UP0, !UPT ;  /* 0x0000003f3f097290 */ /* 0x000fe400087fe43f */
[----:B------:R-:W-:Y:S01]  /*07c0*/  UIADD3 URZ, UP0, UR5, UR6, URZ ;  /* 0x00000006053f7290 */ /* 0x000fe2000ff1e03f */
[----:B------:R-:W-:-:S03]  /*07d0*/  UMOV UR8, UR7 ;  /* 0x0000000700087c82 */ /* 0x000fc60008000000 */
[----:B------:R-:W-:-:S12]  /*07e0*/  UIMAD.WIDE.U32.X UR4, UR10, UR15, UR8, UP0 ;  /* 0x0000000f0a0472a5 */ /* 0x000fd800080e0408 */
.L_x_5:
[----:B------:R-:W-:Y:S01]  /*07f0*/  USHF.R.U64 UR14, UR4, UR11, UR5 ;  /* 0x0000000b040e7299 */ /* 0x000fe20008001205 */
[----:B------:R-:W1:Y:S01]  /*0800*/  LDC R8, c[0x0][0x618] ;  /* 0x00018600ff087b82 */ /* 0x000e620000000800 */
[----:B------:R-:W-:Y:S01]  /*0810*/  USHF.R.U32.HI UR4, URZ, UR11, UR5 ;  /* 0x0000000b3f047299 */ /* 0x000fe20008011605 */
[----:B------:R-:W-:Y:S01]  /*0820*/  I2FP.F32.U32 R0, R2 ;  /* 0x0000000200007245 */ /* 0x000fe20000201000 */
[----:B------:R-:W-:Y:S01]  /*0830*/  IMAD.MOV.U32 R4, RZ, RZ, R10 ;  /* 0x000000ffff047224 */ /* 0x000fe200078e000a */
[----:B------:R-:W-:Y:S01]  /*0840*/  ULDC UR5, c[0x0][0x150] ;  /* 0x0000540000057ab9 */ /* 0x000fe20000000800 */
[----:B------:R-:W-:Y:S01]  /*0850*/  IADD3 R7, P0, RZ, -UR14, RZ ;  /* 0x8000000eff077c10 */ /* 0x000fe2000ff1e0ff */
[----:B------:R-:W-:Y:S02]  /*0860*/  IMAD.MOV.U32 R5, RZ, RZ, R14 ;  /* 0x000000ffff057224 */ /* 0x000fe400078e000e */
[----:B------:R-:W-:Y:S01]  /*0870*/  FMUL R0, R0, UR5 ;  /* 0x0000000500007c20 */ /* 0x000fe20008400000 */
[----:B------:R-:W2:Y:S01]  /*0880*/  LDC.64 R20, c[0x0][0x640] ;  /* 0x00019000ff147b82 */ /* 0x000ea20000000a00 */
[----:B------:R-:W-:Y:S01]  /*0890*/  IMAD.X R9, RZ, RZ, ~UR4, P0 ;  /* 0x80000004ff097e24 */ /* 0x000fe200080e06ff */
[----:B------:R-:W-:Y:S01]  /*08a0*/  ULDC UR4, c[0x0][0x154] ;  /* 0x0000550000047ab9 */ /* 0x000fe20000000800 */
[----:B0-----:R-:W-:-:S02]  /*08b0*/  IMAD.WIDE.U32 R4, R7, R12, R4 ;  /* 0x0000000c07047225 */ /* 0x001fc400078e0004 */
[----:B------:R-:W0:Y:S03]  /*08c0*/  F2I.U32.TRUNC.NTZ R0, R0 ;  /* 0x0000000000007305 */ /* 0x000e26000020f000 */
[----:B------:R-:W3:Y:S01]  /*08d0*/  LDC R3, c[0x0][0x144] ;  /* 0x00005100ff037b82 */ /* 0x000ee20000000800 */
[----:B------:R-:W-:-:S04]  /*08e0*/  IMAD R6, R9, R12, RZ ;  /* 0x0000000c09067224 */ /* 0x000fc800078e02ff */
[----:B------:R-:W-:-:S03]  /*08f0*/  IMAD R7, R7, R13, R6 ;  /* 0x0000000d07077224 */ /* 0x000fc600078e0206 */
[----:B------:R-:W4:Y:S01]  /*0900*/  LDC R10, c[0x0][0x608] ;  /* 0x00018200ff0a7b82 */ /* 0x000f220000000800 */
[----:B------:R-:W-:Y:S02]  /*0910*/  IMAD.IADD R5, R5, 0x1, R7 ;  /* 0x0000000105057824 */ /* 0x000fe400078e0207 */
[----:B------:R-:W-:Y:S02]  /*0920*/  IMAD.MOV.U32 R7, RZ, RZ, -0x1 ;  /* 0xffffffffff077424 */ /* 0x000fe400078e00ff */
[----:B0-----:R-:W-:Y:S01]  /*0930*/  IMAD.MOV R6, RZ, RZ, -R0 ;  /* 0x000000ffff067224 */ /* 0x001fe200078e0a00 */
[----:B-1----:R-:W-:Y:S02]  /*0940*/  SHF.R.U64 R14, R4, R8, R5 ;  /* 0x00000008040e7219 */ /* 0x002fe40000001205 */
[----:B------:R-:W0:Y:S01]  /*0950*/  LDC R18, c[0x0][0x658] ;  /* 0x00019600ff127b82 */ /* 0x000e220000000800 */
[----:B------:R-:W-:Y:S02]  /*0960*/  I2FP.F32.U32 R4, R11 ;  /* 0x0000000b00047245 */ /* 0x000fe40000201000 */
[----:B--2---:R-:W-:-:S02]  /*0970*/  ISETP.NE.U32.AND P0, PT, R20, RZ, PT ;  /* 0x000000ff1400720c */ /* 0x004fc40003f05070 */
[----:B------:R-:W-:Y:S01]  /*0980*/  SHF.R.U32.HI R5, RZ, R8, R5 ;  /* 0x00000008ff057219 */ /* 0x000fe20000011605 */
[----:B------:R-:W-:Y:S01]  /*0990*/  FMUL R4, R4, UR4 ;  /* 0x0000000404047c20 */ /* 0x000fe20008400000 */
[----:B------:R-:W-:Y:S01]  /*09a0*/  ISETP.NE.AND.EX P0, PT, R21, RZ, PT, P0 ;  /* 0x000000ff1500720c */ /* 0x000fe20003f05300 */
[----:B------:R-:W1:Y:S01]  /*09b0*/  LDC R12, c[0x0][0x148] ;  /* 0x00005200ff0c7b82 */ /* 0x000e620000000800 */
[----:B---3--:R-:W-:-:S07]  /*09c0*/  IMAD R0, R3, R6, R2 ;  /* 0x0000000603007224 */ /* 0x008fce00078e0202 */
[----:B------:R-:W2:Y:S01]  /*09d0*/  LDC R16, c[0x0][0x600] ;  /* 0x00018000ff107b82 */ /* 0x000ea20000000800 */
[-CC-:B----4-:R-:W-:Y:S02]  /*09e0*/  SHF.R.U64 R22, R14, R10.reuse, R5.reuse ;  /* 0x0000000a0e167219 */ /* 0x190fe40000001205 */
[----:B------:R-:W-:Y:S01]  /*09f0*/  SHF.R.U32.HI R3, RZ, R10, R5 ;  /* 0x0000000aff037219 */ /* 0x000fe20000011605 */
[----:B------:R-:W-:Y:S01]  /*0a00*/  IMAD.MOV.U32 R5, RZ, RZ, 0x1 ;  /* 0x00000001ff057424 */ /* 0x000fe200078e00ff */
[----:B------:R3:W4:Y:S03]  /*0a10*/  F2I.U32.TRUNC.NTZ R10, R4 ;  /* 0x00000004000a7305 */ /* 0x000726000020f000 */
[----:B------:R-:W1:Y:S01]  /*0a20*/  LDC R15, c[0x0][0x648] ;  /* 0x00019200ff0f7b82 */ /* 0x000e620000000800 */
[-C--:B0-----:R-:W-:Y:S02]  /*0a30*/  SHF.L.U32 R2, R7, R18.reuse, RZ ;  /* 0x0000001207027219 */ /* 0x081fe400000006ff */
[----:B------:R-:W-:-:S02]  /*0a40*/  SHF.R.U64 R24, R22, R18, R3 ;  /* 0x0000001216187219 */ /* 0x000fc40000001203 */
[----:B------:R-:W-:Y:S02]  /*0a50*/  LOP3.LUT R9, RZ, R2, RZ, 0x33, !PT ;  /* 0x00000002ff097212 */ /* 0x000fe400078e33ff */
[-C--:B------:R-:W-:Y:S01]  /*0a60*/  SHF.R.U32.HI R3, RZ, R18.reuse, R3 ;  /* 0x00000012ff037219 */ /* 0x080fe20000011603 */
[----:B------:R-:W0:Y:S01]  /*0a70*/  LDC R17, c[0x0][0x638] ;  /* 0x00018e00ff117b82 */ /* 0x000e220000000800 */
[----:B------:R-:W-:Y:S01]  /*0a80*/  SHF.L.U32 R8, R5, R18, RZ ;  /* 0x0000001205087219 */ /* 0x000fe200000006ff */
[----:B------:R-:W-:-:S06]  /*0a90*/  IMAD.MOV.U32 R2, RZ, RZ, R24 ;  /* 0x000000ffff027224 */ /* 0x000fcc00078e0018 */
[----:B------:R-:W0:Y:S01]  /*0aa0*/  LDC R19, c[0x0][0x610] ;  /* 0x00018400ff137b82 */ /* 0x000e220000000800 */
[----:B---34-:R-:W-:Y:S05]  /*0ab0*/  @!P0 BRA `(.L_x_6) ;  /* 0x0000000000288947 */ /* 0x018fea0003800000 */
[----:B------:R-:W3:Y:S02]  /*0ac0*/  LDC R7, c[0x0][0x64c] ;  /* 0x00019300ff077b82 */ /* 0x000ee40000000800 */
[----:B---3--:R-:W-:-:S05]  /*0ad0*/  IADD3 R7, P0, R24, R7, RZ ;  /* 0x0000000718077210 */ /* 0x008fca0007f1e0ff */
[----:B------:R-:W-:-:S04]  /*0ae0*/  IMAD.X R13, RZ, RZ, R3, P0 ;  /* 0x000000ffff0d7224 */ /* 0x000fc800000e0603 */
[----:B------:R-:W-:-:S04]  /*0af0*/  IMAD.WIDE.U32 R2, R13, R20, RZ ;  /* 0x000000140d027225 */ /* 0x000fc800078e00ff */
[----:B------:R-:W-:-:S04]  /*0b00*/  IMAD.WIDE.U32 R4, P0, R7, R21, R2 ;  /* 0x0000001507047225 */ /* 0x000fc80007800002 */
[----:B------:R-:W-:-:S04]  /*0b10*/  IMAD.WIDE.U32 R2, R7, R20, RZ ;  /* 0x0000001407027225 */ /* 0x000fc800078e00ff */
[----:B------:R-:W-:Y:S01]  /*0b20*/  IMAD.X R7, RZ, RZ, RZ, P0 ;  /* 0x000000ffff077224 */ /* 0x000fe200000e06ff */
[----:B------:R-:W-:Y:S01]  /*0b30*/  IADD3 RZ, P0, R3, R4, RZ ;  /* 0x0000000403ff7210 */ /* 0x000fe20007f1e0ff */
[----:B------:R-:W-:-:S04]  /*0b40*/  IMAD.MOV.U32 R6, RZ, RZ, R5 ;  /* 0x000000ffff067224 */ /* 0x000fc800078e0005 */
[----:B------:R-:W-:-:S08]  /*0b50*/  IMAD.WIDE.U32.X R2, R13, R21, R6, P0 ;  /* 0x000000150d027225 */ /* 0x000fd000000e0406 */
.L_x_6:
[----:B-1----:R-:W-:Y:S01]  /*0b60*/  SHF.R.U64 R2, R2, R15, R3 ;  /* 0x0000000f02027219 */ /* 0x002fe20000001203 */
[----:B--2---:R-:W-:Y:S01]  /*0b70*/  VIADD R3, R16, 0xffffffff ;  /* 0xffffffff10037836 */ /* 0x004fe20000000000 */
[----:B------:R-:W-:Y:S01]  /*0b80*/  LOP3.LUT R9, R22, R9, RZ, 0xc0, !PT ;  /* 0x0000000916097212 */ /* 0x000fe200078ec0ff */
[----:B------:R-:W-:Y:S02]  /*0b90*/  IMAD.MOV R10, RZ, RZ, -R10 ;  /* 0x000000ffff0a7224 */ /* 0x000fe400078e0a0a */
[----:B------:R-:W-:Y:S01]  /*0ba0*/  IMAD.MOV R4, RZ, RZ, -R2 ;  /* 0x000000ffff047224 */ /* 0x000fe200078e0a02 */
[----:B------:R-:W-:Y:S01]  /*0bb0*/  LOP3.LUT R14, R14, R3, RZ, 0xc0, !PT ;  /* 0x000000030e0e7212 */ /* 0x000fe200078ec0ff */
[----:B------:R-:W-:Y:S02]  /*0bc0*/  @P4 IMAD R0, R12, R10, R11 ;  /* 0x0000000a0c004224 */ /* 0x000fe400078e020b */
[----:B------:R-:W-:Y:S02]  /*0bd0*/  IMAD R9, R8, R2, R9 ;  /* 0x0000000208097224 */ /* 0x000fe400078e0209 */
[----:B0-----:R-:W-:-:S02]  /*0be0*/  IMAD R3, R4, R17, R24 ;  /* 0x0000001104037224 */ /* 0x001fc400078e0218 */
[----:B------:R-:W-:Y:S02]  /*0bf0*/  IMAD R2, R9, R19, R0 ;  /* 0x0000001309027224 */ /* 0x000fe400078e0200 */
[----:B------:R-:W-:Y:S02]  /*0c00*/  IMAD R3, R3, R16, R14 ;  /* 0x0000001003037224 */ /* 0x000fe400078e020e */
[----:B------:R-:W-:-:S03]  /*0c10*/  IMAD.MOV.U32 R0, RZ, RZ, 0x1 ;  /* 0x00000001ff007424 */ /* 0x000fc600078e00ff */
[----:B------:R-:W-:Y:S02]  /*0c20*/  SEL R4, R3, R2, !P4 ;  /* 0x0000000203047207 */ /* 0x000fe40006000000 */
[----:B------:R-:W-:-:S03]  /*0c30*/  SEL R2, R2, R3, !P4 ;  /* 0x0000000302027207 */ /* 0x000fc60006000000 */
[----:B------:R0:W-:Y:S04]  /*0c40*/  STL [R1+0x460], R4 ;  /* 0x0004600401007387 */ /* 0x0001e80000100800 */
[----:B------:R0:W-:Y:S02]  /*0c50*/  STL [R1+0x464], R2 ;  /* 0x0004640201007387 */ /* 0x0001e40000100800 */
.L_x_4:
[----:B------:R-:W-:-:S08]  /*0c60*/  NOP ;  /* 0x0000000000007918 */ /* 0x000fd00000000000 */
[----:B------:R-:W1:Y:S02]  /*0c70*/  USETMAXREG.TRY_ALLOC.CTAPOOL UP0, 0xf0 ;  /* 0x000000f0000079c8 */ /* 0x000e640008000600 */
[----:B-1----:R-:W-:-:S13]  /*0c80*/  PLOP3.LUT P0, PT, PT, PT, UP0, 0x80, 0x0 ;  /* 0x000000000000781c */ /* 0x002fda0003f0f008 */
[----:B------:R-:W-:Y:S05]  /*0c90*/  @!P0 BRA `(.L_x_4) ;  /* 0xfffffffc00f08947 */ /* 0x000fea000383ffff */
[----:B------:R-:W-:Y:S01]  /*0ca0*/  ULDC.64 UR4, c[0x0][0x598] ;  /* 0x0001660000047ab9 */ /* 0x000fe20000000a00 */
[----:B------:R-:W-:Y:S01]  /*0cb0*/  ULDC.64 UR18, c[0x0][0x208] ;  /* 0x0000820000127ab9 */ /* 0x000fe20000000a00 */
[----:B------:R-:W-:-:S04]  /*0cc0*/  ISETP.NE.U32.AND P0, PT, RZ, UR4, PT ;  /* 0x00000004ff007c0c */ /* 0x000fc8000bf05070 */
[----:B------:R-:W-:-:S13]  /*0cd0*/  ISETP.NE.AND.EX P0, PT, RZ, UR5, PT, P0 ;  /* 0x00000005ff007c0c */ /* 0x000fda000bf05300 */
[----:B------:R-:W-:Y:S05]  /*0ce0*/  @!P0 BRA `(.L_x_7) ;  /* 0x0000000000208947 */ /* 0x000fea0003800000 */
[----:B0-----:R-:W0:Y:S02]  /*0cf0*/  LDC.64 R2, c[0x0][0x598] ;  /* 0x00016600ff027b82 */ /* 0x001e240000000a00 */
[----:B0-----:R-:W2:Y:S02]  /*0d00*/  LDG.E.64 R2, desc[UR18][R2.64] ;  /* 0x0000001202027981 */ /* 0x001ea4000c1e1b00 */
[----:B--2---:R-:W-:-:S04]  /*0d10*/  ISETP.NE.U32.AND P0, PT, R2, RZ, PT ;  /* 0x000000ff0200720c */ /* 0x004fc80003f05070 */
[----:B------:R-:W-:-:S13]  /*0d20*/  ISETP.NE.AND.EX P0, PT, R3, RZ, PT, P0 ;  /* 0x000000ff0300720c */ /* 0x000fda0003f05300 */
[----:B------:R-:W-:Y:S05]  /*0d30*/  @!P0 BRA `(.L_x_7) ;  /* 0x00000000000c8947 */ /* 0x000fea0003800000 */
[----:B------:R-:W2:Y:S02]  /*0d40*/  LD.E R2, desc[UR18][R2.64] ;  /* 0x0000001202027980 */ /* 0x000ea4000c101900 */
[----:B--2---:R-:W-:Y:S01]  /*0d50*/  R2UR UR20, R2 ;  /* 0x00000000021472ca */ /* 0x004fe200000e0000 */
[----:B------:R-:W-:-:S14]  /*0d60*/  BRA `(.L_x_8) ;  /* 0x0000000000247947 */ /* 0x000fdc0003800000 */
.L_x_7:
[----:B------:R-:W-:Y:S02]  /*0d70*/  ULDC.64 UR4, c[0x0][0x588] ;  /* 0x0001620000047ab9 */ /* 0x000fe40000000a00 */
[----:B------:R-:W-:-:S04]  /*0d80*/  ISETP.NE.U32.AND P0, PT, RZ, UR4, PT ;  /* 0x00000004ff007c0c */ /* 0x000fc8000bf05070 */
[----:B------:R-:W-:-:S13]  /*0d90*/  ISETP.NE.AND.EX P0, PT, RZ, UR5, PT, P0 ;  /* 0x00000005ff007c0c */ /* 0x000fda000bf05300 */
[----:B------:R-:W-:Y:S05]  /*0da0*/  @!P0 BRA `(.L_x_9) ;  /* 0x0000000000108947 */ /* 0x000fea0003800000 */
[----:B0-----:R-:W0:Y:S02]  /*0db0*/  LDC.64 R2, c[0x0][0x588] ;  /* 0x00016200ff027b82 */ /* 0x001e240000000a00 */
[----:B0-----:R-:W2:Y:S02]  /*0dc0*/  LDG.E R2, desc[UR18][R2.64] ;  /* 0x0000001202027981 */ /* 0x001ea4000c1e1900 */
[----:B--2---:R-:W-:Y:S01]  /*0dd0*/  R2UR UR20, R2 ;  /* 0x00000000021472ca */ /* 0x004fe200000e0000 */
[----:B------:R-:W-:-:S14]  /*0de0*/  BRA `(.L_x_8) ;  /* 0x0000000000047947 */ /* 0x000fdc0003800000 */
.L_x_9:
[----:B------:R-:W-:-:S05]  /*0df0*/  ULDC UR20, c[0x0][0x580] ;  /* 0x0001600000147ab9 */ /* 0x000fca0000000800 */
.L_x_8:
[----:B------:R-:W-:Y:S02]  /*0e00*/  ULDC.64 UR4, c[0x0][0x5a0] ;  /* 0x0001680000047ab9 */ /* 0x000fe40000000a00 */
        /* <DEDUP_REMOVED lines=11> */
.L_x_10:
        /* <DEDUP_REMOVED lines=8> */
.L_x_12:
[----:B------:R-:W-:-:S05]  /*0f40*/  ULDC UR21, c[0x0][0x584] ;  /* 0x0001610000157ab9 */ /* 0x000fca0000000800 */
.L_x_11:
[----:B------:R-:W-:-:S13]  /*0f50*/  LOP3.LUT P0, RZ, R0, 0xff, RZ, 0xc0, !PT ;  /* 0x000000ff00ff7812 */ /* 0x000fda000780c0ff */
[----:B------:R-:W-:Y:S05]  /*0f60*/  @!P0 EXIT ;  /* 0x000000000000894d */ /* 0x000fea0003800000 */
[----:B------:R-:W-:Y:S01]  /*0f70*/  ULDC UR4, c[0x0][0x28c] ;  /* 0x0000a30000047ab9 */ /* 0x000fe20000000800 */
[----:B------:R-:W-:Y:S02]  /*0f80*/  ULOP3.LUT UR22, UR13, 0x1, URZ, 0xfc, !UPT ;  /* 0x000000010d167892 */ /* 0x000fe4000f8efc3f */
[----:B------:R-:W-:-:S04]  /*0f90*/  UIADD3 UR4, UR4, 0x1f, URZ ;  /* 0x0000001f04047890 */ /* 0x000fc8000fffe03f */
[----:B------:R-:W-:-:S04]  /*0fa0*/  USHF.R.S32.HI UR5, URZ, 0x1f, UR4 ;  /* 0x0000001f3f057899 */ /* 0x000fc80008011404 */
[----:B------:R-:W-:-:S03]  /*0fb0*/  ULEA.HI UR5, UR5, UR4, URZ, 0x5 ;  /* 0x0000000405057291 */ /* 0x000fc6000f8f283f */
[----:B------:R-:W-:Y:S01]  /*0fc0*/  UMOV UR4, URZ ;  /* 0x0000003f00047c82 */ /* 0x000fe20008000000 */
[----:B------:R-:W-:-:S03]  /*0fd0*/  USHF.R.S32.HI UR12, URZ, 0x5, UR5 ;  /* 0x000000053f0c7899 */ /* 0x000fc60008011405 */
[----:B------:R-:W-:-:S09]  /*0fe0*/  UMOV UR5, URZ ;  /* 0x0000003f00057c82 */ /* 0x000fd20008000000 */
.L_x_549:
[----:B------:R-:W-:Y:S01]  /*0ff0*/  STL [R1+0x454], RZ ;  /* 0x000454ff01007387 */ /* 0x000fe20000100800 */
[----:B-1----:R-:W1:Y:S01]  /*1000*/  S2UR UR11, SR_CgaCtaId ;  /* 0x00000000000b79c3 */ /* 0x002e620000008800 */
[----:B------:R-:W-:Y:S01]  /*1010*/  UMOV UR15, 0x400 ;  /* 0x00000400000f7882 */ /* 0x000fe20000000000 */
[----:B------:R-:W-:Y:S01]  /*1020*/  UMOV UR6, URZ ;  /* 0x0000003f00067c82 */ /* 0x000fe20008000000 */
[----:B------:R-:W-:Y:S01]  /*1030*/  STL [R1+0x450], RZ ;  /* 0x000450ff01007387 */ /* 0x000fe20000100800 */
[----:B------:R-:W-:Y:S01]  /*1040*/  UMOV UR7, URZ ;  /* 0x0000003f00077c82 */ /* 0x000fe20008000000 */
[----:B------:R-:W-:Y:S01]  /*1050*/  UMOV UR8, URZ ;  /* 0x0000003f00087c82 */ /* 0x000fe20008000000 */
[----:B------:R-:W-:Y:S01]  /*1060*/  UMOV UR17, UR5 ;  /* 0x0000000500117c82 */ /* 0x000fe20008000000 */
[----:B------:R-:W-:Y:S01]  /*1070*/  STL [R1+0x44c], RZ ;  /* 0x00044cff01007387 */ /* 0x000fe20000100800 */
[----:B0-----:R-:W0:Y:S01]  /*1080*/  LDC R2, c[0x0][0x28c] ;  /* 0x0000a300ff027b82 */ /* 0x001e220000000800 */
[----:B------:R-:W-:-:S02]  /*1090*/  CS2R R236, SRZ ;  /* 0x0000000000ec7805 */ /* 0x000fc4000001ff00 */
[----:B------:R-:W-:Y:S01]  /*10a0*/  CS2R R234, SRZ ;  /* 0x0000000000ea7805 */ /* 0x000fe2000001ff00 */
[----:B------:R-:W-:Y:S01]  /*10b0*/  STL [R1+0x448], RZ ;  /* 0x000448ff01007387 */ /* 0x000fe20000100800 */
[----:B------:R-:W-:Y:S02]  /*10c0*/  CS2R R232, SRZ ;  /* 0x0000000000e87805 */ /* 0x000fe4000001ff00 */
[----:B------:R-:W-:Y:S02]  /*10d0*/  CS2R R230, SRZ ;  /* 0x0000000000e67805 */ /* 0x000fe4000001ff00 */
[----:B------:R-:W-:Y:S01]  /*10e0*/  CS2R R228, SRZ ;  /* 0x0000000000e47805 */ /* 0x000fe2000001ff00 */
[----:B------:R-:W-:Y:S01]  /*10f0*/  STL [R1+0x444], RZ ;  /* 0x000444ff01007387 */ /* 0x000fe20000100800 */
[----:B------:R-:W-:Y:S02]  /*1100*/  CS2R R226, SRZ ;  /* 0x0000000000e27805 */ /* 0x000fe4000001ff00 */
[----:B------:R-:W-:-:S02]  /*1110*/  CS2R R224, SRZ ;  /* 0x0000000000e07805 */ /* 0x000fc4000001ff00 */
[----:B------:R-:W-:Y:S01]  /*1120*/  CS2R R222, SRZ ;  /* 0x0000000000de7805 */ /* 0x000fe2000001ff00 */
[----:B------:R-:W-:Y:S01]  /*1130*/  STL [R1+0x440], RZ ;  /* 0x000440ff01007387 */ /* 0x000fe20000100800 */
[----:B------:R-:W-:Y:S02]  /*1140*/  CS2R R220, SRZ ;  /* 0x0000000000dc7805 */ /* 0x000fe4000001ff00 */
[----:B------:R-:W-:Y:S02]  /*1150*/  CS2R R218, SRZ ;  /* 0x0000000000da7805 */ /* 0x000fe4000001ff00 */
[----:B------:R-:W-:Y:S01]  /*1160*/  CS2R R216, SRZ ;  /* 0x0000000000d87805 */ /* 0x000fe2000001ff00 */
[----:B------:R-:W-:Y:S01]  /*1170*/  STL [R1+0x43c], RZ ;  /* 0x00043cff01007387 */ /* 0x000fe20000100800 */
[----:B-1----:R-:W-:Y:S01]  /*1180*/  ULEA UR15, UR11, UR15, 0x18 ;  /* 0x0000000f0b0f7291 */ /* 0x002fe2000f8ec03f */
[----:B------:R-:W-:Y:S02]  /*1190*/  CS2R R214, SRZ ;  /* 0x0000000000d67805 */ /* 0x000fe4000001ff00 */
[----:B------:R-:W-:Y:S01]  /*11a0*/  CS2R R212, SRZ ;  /* 0x0000000000d47805 */ /* 0x000fe2000001ff00 */
[----:B------:R-:W-:Y:S01]  /*11b0*/  STL [R1+0x438], RZ ;  /* 0x000438ff01007387 */ /* 0x000fe20000100800 */
[----:B------:R-:W-:-:S02]  /*11c0*/  CS2R R210, SRZ ;  /* 0x0000000000d27805 */ /* 0x000fc4000001ff00 */
[----:B------:R-:W-:Y:S02]  /*11d0*/  CS2R R208, SRZ ;  /* 0x0000000000d07805 */ /* 0x000fe4000001ff00 */
[----:B------:R-:W-:Y:S01]  /*11e0*/  CS2R R206, SRZ ;  /* 0x0000000000ce7805 */ /* 0x000fe2000001ff00 */
[----:B------:R-:W-:Y:S01]  /*11f0*/  STL [R1+0x434], RZ ;  /* 0x000434ff01007387 */ /* 0x000fe20000100800 */
[----:B0-----:R-:W-:Y:S02]  /*1200*/  ISETP.GE.AND P0, PT, R2, 0x1, PT ;  /* 0x000000010200780c */ /* 0x001fe40003f06270 */
[----:B------:R-:W-:Y:S02]  /*1210*/  CS2R R204, SRZ ;  /* 0x0000000000cc7805 */ /* 0x000fe4000001ff00 */
[----:B------:R-:W-:Y:S01]  /*1220*/  CS2R R202, SRZ ;  /* 0x0000000000ca7805 */ /* 0x000fe2000001ff00 */
[----:B------:R-:W-:Y:S01]  /*1230*/  STL [R1+0x430], RZ ;  /* 0x000430ff01007387 */ /* 0x000fe20000100800 */
[----:B------:R-:W-:-:S02]  /*1240*/  CS2R R200, SRZ ;  /* 0x0000000000c87805 */ /* 0x000fc4000001ff00 */
[----:B------:R-:W-:Y:S02]  /*1250*/  CS2R R198, SRZ ;  /* 0x0000000000c67805 */ /* 0x000fe4000001ff00 */
[----:B------:R-:W-:Y:S01]  /*1260*/  CS2R R196, SRZ ;  /* 0x0000000000c47805 */ /* 0x000fe2000001ff00 */
[----:B------:R-:W-:Y:S01]  /*1270*/  STL [R1+0x42c], RZ ;  /* 0x00042cff01007387 */ /* 0x000fe20000100800 */
[----:B------:R-:W-:Y:S02]  /*1280*/  CS2R R194, SRZ ;  /* 0x0000000000c27805 */ /* 0x000fe4000001ff00 */
        /* <DEDUP_REMOVED lines=126> */
[----:B------:R-:W-:Y:S04]  /*1a70*/  STL [R1+0x3ac], RZ ;  /* 0x0003acff01007387 */ /* 0x000fe80000100800 */
        /* <DEDUP_REMOVED lines=107> */
[----:B------:R-:W-:Y:S04]  /*2130*/  STL [R1], RZ ;  /* 0x000000ff01007387 */ /* 0x000fe80000100800 */
        /* <DEDUP_REMOVED lines=39> */
[----:B------:R-:W-:Y:S01]  /*23b0*/  STL [R1+0xa0], RZ ;  /* 0x0000a0ff01007387 */ /* 0x000fe20000100800 */
[----:B------:R-:W0:Y:S03]  /*23c0*/  S2R R0, SR_TID.X ;  /* 0x0000000000007919 */ /* 0x000e260000002100 */
        /* <DEDUP_REMOVED lines=8> */
[----:B0-----:R-:W-:-:S03]  /*2450*/  LOP3.LUT R0, R0, 0x80, RZ, 0xc0, !PT ;  /* 0x0000008000007812 */ /* 0x001fc600078ec0ff */
[----:B------:R-:W-:Y:S01]  /*2460*/  STL [R1+0xc4], RZ ;  /* 0x0000c4ff01007387 */ /* 0x000fe20000100800 */
[----:B------:R-:W-:-:S03]  /*2470*/  SHF.R.U32.HI R0, RZ, 0x7, R0 ;  /* 0x00000007ff007819 */ /* 0x000fc60000011600 */
        /* <DEDUP_REMOVED lines=33> */
[----:B------:R-:W0:Y:S04]  /*2690*/  SHFL.IDX PT, R0, R0, RZ, 0x1f ;  /* 0x00001fff00007589 */ /* 0x000e2800000e0000 */
[----:B------:R1:W-:Y:S04]  /*26a0*/  STL [R1+0x14c], RZ ;  /* 0x00014cff01007387 */ /* 0x0003e80000100800 */
[----:B------:R1:W-:Y:S04]  /*26b0*/  STL [R1+0x150], RZ ;  /* 0x000150ff01007387 */ /* 0x0003e80000100800 */
[----:B------:R1:W-:Y:S04]  /*26c0*/  STL [R1+0x154], RZ ;  /* 0x000154ff01007387 */ /* 0x0003e80000100800 */
[----:B------:R1:W-:Y:S04]  /*26d0*/  STL [R1+0x158], RZ ;  /* 0x000158ff01007387 */ /* 0x0003e80000100800 */
[----:B------:R1:W-:Y:S04]  /*26e0*/  STL [R1+0x15c], RZ ;  /* 0x00015cff01007387 */ /* 0x0003e80000100800 */
[----:B------:R1:W-:Y:S01]  /*26f0*/  STL [R1+0x160], RZ ;  /* 0x000160ff01007387 */ /* 0x0003e20000100800 */
[----:B0-----:R-:W-:Y:S01]  /*2700*/  R2UR UR9, R0 ;  /* 0x00000000000972ca */ /* 0x001fe200000e0000 */
[----:B------:R-:W-:-:S02]  /*2710*/  IMAD.U32 R0, RZ, RZ, UR4 ;  /* 0x00000004ff007e24 */ /* 0x000fc4000f8e00ff */
[----:B------:R1:W-:Y:S04]  /*2720*/  STL [R1+0x164], RZ ;  /* 0x000164ff01007387 */ /* 0x0003e80000100800 */
[----:B------:R1:W-:Y:S04]  /*2730*/  STL [R1+0x168], RZ ;  /* 0x000168ff01007387 */ /* 0x0003e80000100800 */
[----:B------:R1:W-:Y:S02]  /*2740*/  STL [R1+0x16c], RZ ;  /* 0x00016cff01007387 */ /* 0x0003e40000100800 */
[----:B------:R-:W-:-:S02]  /*2750*/  ULEA.HI UR10, UR9, UR9, URZ, 0x1 ;  /* 0x00000009090a7291 */ /* 0x000fc4000f8f083f */
[----:B------:R1:W-:Y:S02]  /*2760*/  STL [R1+0x170], RZ ;  /* 0x000170ff01007387 */ /* 0x0003e40000100800 */
[----:B------:R-:W-:Y:S02]  /*2770*/  ULOP3.LUT UR10, UR10, 0x1ffffe, URZ, 0xc0, !UPT ;  /* 0x001ffffe0a0a7892 */ /* 0x000fe4000f8ec03f */
[----:B------:R1:W-:Y:S02]  /*2780*/  STL [R1+0x174], RZ ;  /* 0x000174ff01007387 */ /* 0x0003e40000100800 */
[----:B------:R-:W-:Y:S02]  /*2790*/  UIADD3 UR10, UR9, -UR10, URZ ;  /* 0x8000000a090a7290 */ /* 0x000fe4000fffe03f */
[----:B------:R1:W-:Y:S02]  /*27a0*/  STL [R1+0x178], RZ ;  /* 0x000178ff01007387 */ /* 0x0003e40000100800 */
[----:B------:R-:W-:-:S02]  /*27b0*/  ULEA UR10, UR10, UR15, 0xb ;  /* 0x0000000f0a0a7291 */ /* 0x000fc4000f8e583f */
[----:B------:R1:W-:Y:S02]  /*27c0*/  STL [R1+0x17c], RZ ;  /* 0x00017cff01007387 */ /* 0x0003e40000100800 */
[----:B------:R-:W-:Y:S02]  /*27d0*/  UIADD3 UR10, UR10, 0x100, URZ ;  /* 0x000001000a0a7890 */ /* 0x000fe4000fffe03f */
[----:B------:R1:W-:Y:S02]  /*27e0*/  STL [R1+0x180], RZ ;  /* 0x000180ff01007387 */ /* 0x0003e40000100800 */
[----:B------:R-:W-:Y:S02]  /*27f0*/  USHF.R.U32.HI UR10, URZ, 0x4, UR10 ;  /* 0x000000043f0a7899 */ /* 0x000fe4000801160a */
[----:B------:R1:W-:Y:S02]  /*2800*/  STL [R1+0x184], RZ ;  /* 0x000184ff01007387 */ /* 0x0003e40000100800 */
[----:B------:R-:W-:-:S02]  /*2810*/  ULOP3.LUT UR16, UR10, 0x3fff, URZ, 0xc0, !UPT ;  /* 0x00003fff0a107892 */ /* 0x000fc4000f8ec03f */
[----:B------:R1:W-:Y:S04]  /*2820*/  STL [R1+0x188], RZ ;  /* 0x000188ff01007387 */ /* 0x0003e80000100800 */
        /* <DEDUP_REMOVED lines=28> */
[----:B------:R1:W-:Y:S01]  /*29f0*/  STL [R1+0x1fc], RZ ;  /* 0x0001fcff01007387 */ /* 0x0003e20000100800 */
[----:B--2---:R-:W-:Y:S05]  /*2a00*/  @!P0 BRA `(.L_x_13) ;  /* 0x0000003400dc8947 */ /* 0x004fea0003800000 */
[----:B------:R-:W-:-:S06]  /*2a10*/  UISETP.NE.AND UP0, UPT, UR22, 0x3, UPT ;  /* 0x000000031600788c */ /* 0x000fcc000bf05270 */
[----:B------:R-:W-:-:S13]  /*2a20*/  PLOP3.LUT P1, PT, PT, PT, UP0, 0x80, 0x0 ;  /* 0x000000000000781c */ /* 0x000fda0003f2f008 */
[----:B------:R-:W-:Y:S05]  /*2a30*/  @!P1 BRA `(.L_x_14) ;  /* 0x0000000000049947 */ /* 0x000fea0003800000 */
[----:B------:R-:W-:Y:S01]  /*2a40*/  BPT.TRAP 0x1 ;  /* 0x000000040000795c */ /* 0x000fe20000300000 */
.L_x_14:
[----:B------:R-:W-:Y:S01]  /*2a50*/  ULEA UR7, UR5, UR15, 0x3 ;  /* 0x0000000f05077291 */ /* 0x000fe2000f8e183f */
[----:B------:R-:W-:-:S05]  /*2a60*/  IMAD.U32 R0, RZ, RZ, UR4 ;  /* 0x00000004ff007e24 */ /* 0x000fca000f8e00ff */
[----:B------:R-:W-:-:S04]  /*2a70*/  SHF.L.U32 R0, R0, 0x1f, RZ ;  /* 0x0000001f00007819 */ /* 0x000fc800000006ff */
[----:B------:R0:W2:Y:S01]  /*2a80*/  SYNCS.PHASECHK.TRANS64.TRYWAIT P0, [UR7], R0 ;  /* 0x00000000ff0075a7 */ /* 0x0000a20008000147 */
[----:B------:R-:W-:Y:S05]  /*2a90*/  @!P1 BRA `(.L_x_15) ;  /* 0x0000000000049947 */ /* 0x000fea0003800000 */
[----:B------:R-:W-:Y:S01]  /*2aa0*/  BPT.TRAP 0x1 ;  /* 0x000000040000795c */ /* 0x000fe20000300000 */
.L_x_15:
[----:B------:R3:W-:Y:S01]  /*2ab0*/  STL [R1+0x454], RZ ;  /* 0x000454ff01007387 */ /* 0x0007e20000100800 */
[----:B------:R-:W-:Y:S01]  /*2ac0*/  UMOV UR6, 0x1 ;  /* 0x0000000100067882 */ /* 0x000fe20000000000 */
[----:B--2---:R-:W-:Y:S05]  /*2ad0*/  @P0 BRA `(.L_x_16) ;  /* 0x0000000000080947 */ /* 0x004fea0003800000 */
[----:B------:R-:W2:Y:S02]  /*2ae0*/  SYNCS.PHASECHK.TRANS64.TRYWAIT P0, [UR7], R0 ;  /* 0x00000000ff0075a7 */ /* 0x000ea40008000147 */
[----:B--2---:R-:W-:Y:S05]  /*2af0*/  @!P0 BRA `(.L_x_17) ;  /* 0x00000204007c8947 */ /* 0x004fea0003800000 */
.L_x_16:
[----:B------:R-:W-:Y:S01]  /*2b00*/  UIADD3 UR7, UR15, 0x4100, URZ ;  /* 0x000041000f077890 */ /* 0x000fe2000fffe03f */
[----:B------:R-:W-:Y:S01]  /*2b10*/  WARPGROUP.ARRIVE ;  /* 0x00000000000079c5 */ /* 0x000fe20000000000 */
[----:B------:R-:W-:Y:S01]  /*2b20*/  ULOP3.LUT UR8, UR16, 0x10000, URZ, 0xfc, !UPT ;  /* 0x0001000010087892 */ /* 0x000fe2000f8efc3f */
[----:B------:R-:W-:Y:S01]  /*2b30*/  STL [R1+0x450], RZ ;  /* 0x000450ff01007387 */ /* 0x000fe20000100800 */
[----:B------:R-:W-:Y:S01]  /*2b40*/  USHF.R.U32.HI UR7, URZ, 0x4, UR7 ;  /* 0x000000043f077899 */ /* 0x000fe20008011607 */
[----:B------:R-:W-:Y:S01]  /*2b50*/  CS2R R236, SRZ ;  /* 0x0000000000ec7805 */ /* 0x000fe2000001ff00 */
[----:B------:R-:W-:Y:S01]  /*2b60*/  ULEA UR8, UR5, UR8, 0x9 ;  /* 0x0000000805087291 */ /* 0x000fe2000f8e483f */
[----:B------:R-:W-:Y:S01]  /*2b70*/  STL [R1+0x44c], RZ ;  /* 0x00044cff01007387 */ /* 0x000fe20000100800 */
[----:B------:R-:W-:Y:S01]  /*2b80*/  ULOP3.LUT UR7, UR7, 0x3fff, URZ, 0xc0, !UPT ;  /* 0x00003fff07077892 */ /* 0x000fe2000f8ec03f */
[----:B------:R-:W-:Y:S01]  /*2b90*/  CS2R R234, SRZ ;  /* 0x0000000000ea7805 */ /* 0x000fe2000001ff00 */
[----:B------:R-:W-:Y:S01]  /*2ba0*/  UMOV UR9, 0xc0000010 ;  /* 0xc000001000097882 */ /* 0x000fe20000000000 */
[----:B------:R-:W-:Y:S01]  /*2bb0*/  UMOV UR11, 0xc0000010 ;  /* 0xc0000010000b7882 */ /* 0x000fe20000000000 */
[----:B------:R-:W-:Y:S01]  /*2bc0*/  ULOP3.LUT UR7, UR7, 0x10000, URZ, 0xfc, !UPT ;  /* 0x0001000007077892 */ /* 0x000fe2000f8efc3f */
[----:B------:R-:W-:Y:S01]  /*2bd0*/  STL [R1+0x448], RZ ;  /* 0x000448ff01007387 */ /* 0x000fe20000100800 */
[----:B------:R-:W-:-:S02]  /*2be0*/  CS2R R232, SRZ ;  /* 0x0000000000e87805 */ /* 0x000fc4000001ff00 */
[----:B------:R-:W-:Y:S01]  /*2bf0*/  CS2R R230, SRZ ;  /* 0x0000000000e67805 */ /* 0x000fe2000001ff00 */
[----:B------:R-:W-:Y:S01]  /*2c00*/  ULEA UR10, UR5, UR7, 0x9 ;  /* 0x00000007050a7291 */ /* 0x000fe2000f8e483f */
[----:B------:R-:W-:Y:S01]  /*2c10*/  STL [R1+0x444], RZ ;  /* 0x000444ff01007387 */ /* 0x000fe20000100800 */
[----:B------:R-:W-:Y:S01]  /*2c20*/  CS2R R228, SRZ ;  /* 0x0000000000e47805 */ /* 0x000fe2000001ff00 */
[----:B------:R-:W-:Y:S01]  /*2c30*/  ULDC UR7, c[0x0][0x50c] ;  /* 0x0001430000077ab9 */ /* 0x000fe20000000800 */
[----:B------:R-:W-:Y:S01]  /*2c40*/  CS2R R226, SRZ ;  /* 0x0000000000e27805 */ /* 0x000fe2000001ff00 */
[----:B------:R-:W-:Y:S01]  /*2c50*/  STL [R1+0x440], RZ ;  /* 0x000440ff01007387 */ /* 0x000fe20000100800 */
[----:B------:R-:W-:Y:S01]  /*2c60*/  UISETP.NE.AND UP0, UPT, UR7, 0x1, UPT ;  /* 0x000000010700788c */ /* 0x000fe2000bf05270 */
[----:B------:R-:W-:Y:S02]  /*2c70*/  CS2R R224, SRZ ;  /* 0x0000000000e07805 */ /* 0x000fe4000001ff00 */
[----:B------:R-:W-:Y:S01]  /*2c80*/  CS2R R222, SRZ ;  /* 0x0000000000de7805 */ /* 0x000fe2000001ff00 */
[----:B------:R-:W-:Y:S01]  /*2c90*/  QGMMA.64x256x32.F32.E4M3.E4M3 R4, gdesc[UR8], RZ, !UPT, gsb0 ;  /* 0x03e00000080479f3 */ /* 0x000fe2000c0008ff */
[----:B------:R-:W-:Y:S01]  /*2ca0*/  STL [R1+0x43c], RZ ;  /* 0x00043cff01007387 */ /* 0x000fe20000100800 */
[----:B------:R-:W-:Y:S01]  /*2cb0*/  UIADD3 UR8, UR8, 0x100, URZ ;  /* 0x0000010008087890 */ /* 0x000fe2000fffe03f */
[----:B------:R-:W-:Y:S01]  /*2cc0*/  CS2R R220, SRZ ;  /* 0x0000000000dc7805 */ /* 0x000fe2000001ff00 */
[----:B------:R-:W-:Y:S01]  /*2cd0*/  UMOV UR9, 0xc0000010 ;  /* 0xc000001000097882 */ /* 0x000fe20000000000 */
[----:B------:R-:W-:Y:S01]  /*2ce0*/  STL [R1+0x438], RZ ;  /* 0x000438ff01007387 */ /* 0x000fe20000100800 */
[----:B------:R-:W-:Y:S01]  /*2cf0*/  USEL UR7, URZ, 0x1, UP0 ;  /* 0x000000013f077887 */ /* 0x000fe20008000000 */
[----:B------:R-:W-:-:S02]  /*2d00*/  CS2R R218, SRZ ;  /* 0x0000000000da7805 */ /* 0x000fc4000001ff00 */
[----:B------:R-:W-:Y:S01]  /*2d10*/  CS2R R216, SRZ ;  /* 0x0000000000d87805 */ /* 0x000fe2000001ff00 */
[----:B------:R-:W-:Y:S01]  /*2d20*/  STL [R1+0x434], RZ ;  /* 0x000434ff01007387 */ /* 0x000fe20000100800 */
[----:B------:R-:W-:Y:S02]  /*2d30*/  CS2R R214, SRZ ;  /* 0x0000000000d67805 */ /* 0x000fe4000001ff00 */
[----:B------:R-:W-:Y:S02]  /*2d40*/  CS2R R212, SRZ ;  /* 0x0000000000d47805 */ /* 0x000fe4000001ff00 */
[----:B------:R-:W-:Y:S01]  /*2d50*/  ISETP.NE.AND P0, PT, RZ, UR7, PT ;  /* 0x00000007ff007c0c */ /* 0x000fe2000bf05270 */
        /* <DEDUP_REMOVED lines=93> */
[----:B------:R-:W-:-:S02]  /*3330*/  WARPGROUP.DEPBAR.LE gsb0, 0x0 ;  /* 0x00008000000079c5 */ /* 0x000fc40000010000 */
[----:B--2---:R-:W-:Y:S01]  /*3340*/  IMAD.MOV.U32 R3, RZ, RZ, R129 ;  /* 0x000000ffff037224 */ /* 0x004fe200078e0081 */
[----:B------:R-:W-:Y:S01]  /*3350*/  STL [R1+0x334], RZ ;  /* 0x000334ff01007387 */ /* 0x000fe20000100800 */
[----:B------:R-:W-:Y:S02]  /*3360*/  IMAD.MOV.U32 R2, RZ, RZ, R130 ;  /* 0x000000ffff027224 */ /* 0x000fe400078e0082 */
[----:B0-----:R-:W-:Y:S01]  /*3370*/  IMAD.MOV.U32 R0, RZ, RZ, R131 ;  /* 0x000000ffff007224 */ /* 0x001fe200078e0083 */
        /* <DEDUP_REMOVED lines=23> */
[----:B------:R0:W-:Y:S04]  /*34f0*/  STL.64 [R1], R4 ;  /* 0x0000000401007387 */ /* 0x0001e80000100a00 */
[----:B------:R2:W-:Y:S04]  /*3500*/  STL.64 [R1+0x8], R6 ;  /* 0x0000080601007387 */ /* 0x0005e80000100a00 */
[----:B------:R4:W-:Y:S04]  /*3510*/  STL.64 [R1+0x10], R8 ;  /* 0x0000100801007387 */ /* 0x0009e80000100a00 */
[----:B------:R5:W-:Y:S01]  /*3520*/  STL.64 [R1+0x18], R10 ;  /* 0x0000180a01007387 */ /* 0x000be20000100a00 */
[----:B0-----:R-:W-:-:S03]  /*3530*/  CS2R R4, SRZ ;  /* 0x0000000000047805 */ /* 0x001fc6000001ff00 */
[----:B------:R0:W-:Y:S01]  /*3540*/  STL.64 [R1+0x20], R12 ;  /* 0x0000200c01007387 */ /* 0x0001e20000100a00 */
[----:B--2---:R-:W-:-:S03]  /*3550*/  CS2R R6, SRZ ;  /* 0x0000000000067805 */ /* 0x004fc6000001ff00 */
[----:B------:R2:W-:Y:S01]  /*3560*/  STL.64 [R1+0x28], R14 ;  /* 0x0000280e01007387 */ /* 0x0005e20000100a00 */
[----:B----4-:R-:W-:-:S03]  /*3570*/  CS2R R8, SRZ ;  /* 0x0000000000087805 */ /* 0x010fc6000001ff00 */
[----:B------:R4:W-:Y:S01]  /*3580*/  STL.64 [R1+0x30], R16 ;  /* 0x0000301001007387 */ /* 0x0009e20000100a00 */
[----:B-----5:R-:W-:-:S03]  /*3590*/  CS2R R10, SRZ ;  /* 0x00000000000a7805 */ /* 0x020fc6000001ff00 */
[----:B------:R5:W-:Y:S01]  /*35a0*/  STL.64 [R1+0x38], R18 ;  /* 0x0000381201007387 */ /* 0x000be20000100a00 */
[----:B0-----:R-:W-:-:S03]  /*35b0*/  CS2R R12, SRZ ;  /* 0x00000000000c7805 */ /* 0x001fc6000001ff00 */
[----:B------:R0:W-:Y:S01]  /*35c0*/  STL.64 [R1+0x40], R20 ;  /* 0x0000401401007387 */ /* 0x0001e20000100a00 */
[----:B--2---:R-:W-:-:S03]  /*35d0*/  CS2R R14, SRZ ;  /* 0x00000000000e7805 */ /* 0x004fc6000001ff00 */
[----:B------:R2:W-:Y:S01]  /*35e0*/  STL.64 [R1+0x48], R22 ;  /* 0x0000481601007387 */ /* 0x0005e20000100a00 */
[----:B----4-:R-:W-:-:S03]  /*35f0*/  CS2R R16, SRZ ;  /* 0x0000000000107805 */ /* 0x010fc6000001ff00 */
[----:B------:R-:W-:Y:S01]  /*3600*/  STL.64 [R1+0x50], R24 ;  /* 0x0000501801007387 */ /* 0x000fe20000100a00 */
[----:B-----5:R-:W-:-:S03]  /*3610*/  CS2R R18, SRZ ;  /* 0x0000000000127805 */ /* 0x020fc6000001ff00 */
[----:B------:R-:W-:Y:S01]  /*3620*/  STL.64 [R1+0x58], R26 ;  /* 0x0000581a01007387 */ /* 0x000fe20000100a00 */
[----:B0-----:R-:W-:-:S03]  /*3630*/  CS2R R20, SRZ ;  /* 0x0000000000147805 */ /* 0x001fc6000001ff00 */
[----:B------:R-:W-:Y:S01]  /*3640*/  STL.64 [R1+0x60], R28 ;  /* 0x0000601c01007387 */ /* 0x000fe20000100a00 */
[----:B--2---:R-:W-:-:S03]  /*3650*/  CS2R R22, SRZ ;  /* 0x0000000000167805 */ /* 0x004fc6000001ff00 */
[----:B------:R-:W-:Y:S04]  /*3660*/  STL.64 [R1+0x68], R30 ;  /* 0x0000681e01007387 */ /* 0x000fe80000100a00 */
        /* <DEDUP_REMOVED lines=49> */
[----:B------:R0:W-:Y:S04]  /*3980*/  STL.64 [R1+0x1f8], R130 ;  /* 0x0001f88201007387 */ /* 0x0001e80000100a00 */
[----:B------:R2:W-:Y:S04]  /*3990*/  STL [R1+0x2d4], RZ ;  /* 0x0002d4ff01007387 */ /* 0x0005e80000100800 */
[----:B------:R2:W-:Y:S01]  /*39a0*/  STL [R1+0x2d0], RZ ;  /* 0x0002d0ff01007387 */ /* 0x0005e20000100800 */
[----:B0-----:R-:W-:-:S03]  /*39b0*/  WARPGROUP.ARRIVE ;  /* 0x00000000000079c5 */ /* 0x001fc60000000000 */
[----:B------:R2:W-:Y:S04]  /*39c0*/  STL [R1+0x2cc], RZ ;  /* 0x0002ccff01007387 */ /* 0x0005e80000100800 */
[----:B------:R2:W-:Y:S01]  /*39d0*/  STL [R1+0x2c8], RZ ;  /* 0x0002c8ff01007387 */ /* 0x0005e20000100800 */
[----:B------:R-:W-:Y:S03]  /*39e0*/  QGMMA.64x256x32.F32.E4M3.E4M3 R24, gdesc[UR8], RZ, !UPT, gsb0 ;  /* 0x03e00000081879f3 */ /* 0x000fe6000c0008ff */
        /* <DEDUP_REMOVED lines=50> */
[----:B------:R-:W-:-:S02]  /*3d10*/  WARPGROUP.DEPBAR.LE gsb0, 0x0 ;  /* 0x00008000000079c5 */ /* 0x000fc40000010000 */
[----:B------:R-:W-:Y:S05]  /*3d20*/  @!P0 BRA `(.L_x_18) ;  /* 0x0000002000f88947 */ /* 0x000fea0003800000 */
[----:B------:R-:W4:Y:S04]  /*3d30*/  LDL R4, [R1] ;  /* 0x0000000001047983 */ /* 0x000f280000100800 */
[----:B------:R-:W5:Y:S04]  /*3d40*/  LDL R5, [R1+0x4] ;  /* 0x0000040001057983 */ /* 0x000f680000100800 */
[----:B------:R-:W3:Y:S04]  /*3d50*/  LDL R6, [R1+0x8] ;  /* 0x0000080001067983 */ /* 0x000ee80000100800 */
[----:B------:R-:W2:Y:S04]  /*3d60*/  LDL R7, [R1+0xc] ;  /* 0x00000c0001077983 */ /* 0x000ea80000100800 */
        /* <DEDUP_REMOVED lines=100> */
[----:B------:R0:W-:Y:S04]  /*43b0*/  STL [R1+0x4c0], R131 ;  /* 0x0004c08301007387 */ /* 0x0001e80000100800 */
[----:B0-----:R-:W2:Y:S04]  /*43c0*/  LDL R131, [R1+0x1a0] ;  /* 0x0001a00001837983 */ /* 0x001ea80000100800 */
        /* <DEDUP_REMOVED lines=39> */
[----:B0-----:R-:W2:Y:S01]  /*4640*/  LDL R151, [R1+0x1f0] ;  /* 0x0001f00001977983 */ /* 0x001ea20000100800 */
[----:B------:R-:W-:-:S01]  /*4650*/  FADD R3, RZ, R3 ;  /* 0x00000003ff037221 */ /* 0x000fc20000000000 */
[----:B------:R-:W-:Y:S01]  /*4660*/  FADD R2, RZ, R2 ;  /* 0x00000002ff027221 */ /* 0x000fe20000000000 */
[----:B----4-:R-:W-:-:S01]  /*4670*/  FADD R4, RZ, R4 ;  /* 0x00000004ff047221 */ /* 0x010fc20000000000 */
[----:B-----5:R-:W-:Y:S01]  /*4680*/  FADD R5, RZ, R5 ;  /* 0x00000005ff057221 */ /* 0x020fe20000000000 */
[----:B---3--:R-:W-:-:S01]  /*4690*/  FADD R6, RZ, R6 ;  /* 0x00000006ff067221 */ /* 0x008fc20000000000 */
[----:B--2---:R-:W-:Y:S01]  /*46a0*/  FADD R7, RZ, R7 ;  /* 0x00000007ff077221 */ /* 0x004fe20000000000 */
[----:B------:R-:W-:-:S01]  /*46b0*/  FADD R8, RZ, R8 ;  /* 0x00000008ff087221 */ /* 0x000fc20000000000 */
[----:B------:R-:W-:Y:S01]  /*46c0*/  FADD R9, RZ, R9 ;  /* 0x00000009ff097221 */ /* 0x000fe20000000000 */
        /* <DEDUP_REMOVED lines=13> */
[----:B------:R-:W2:Y:S01]  /*47a0*/  LDL.LU R131, [R1+0x4c0] ;  /* 0x0004c00001837983 */ /* 0x000ea20000300800 */
        /* <DEDUP_REMOVED lines=13> */
[----:B------:R-:W3:Y:S01]  /*4880*/  LDL.LU R132, [R1+0x4bc] ;  /* 0x0004bc0001847983 */ /* 0x000ee20000300800 */
        /* <DEDUP_REMOVED lines=16> */
[----:B------:R0:W-:Y:S01]  /*4990*/  STL [R1+0x200], R133 ;  /* 0x0002008501007387 */ /* 0x0001e20000100800 */
        /* <DEDUP_REMOVED lines=9> */
[----:B0-----:R-:W4:Y:S01]  /*4a30*/  LDL.LU R133, [R1+0x4b8] ;  /* 0x0004b80001857983 */ /* 0x001f220000300800 */
[----:B------:R-:W-:-:S01]  /*4a40*/  FADD R185, RZ, R185 ;  /* 0x000000b9ffb97221 */ /* 0x000fc20000000000 */
[----:B------:R-:W-:Y:S01]  /*4a50*/  FADD R186, RZ, R186 ;  /* 0x000000baffba7221 */ /* 0x000fe20000000000 */
[----:B------:R-:W-:-:S01]  /*4a60*/  FADD R187, RZ, R187 ;  /* 0x000000bbffbb7221 */ /* 0x000fc20000000000 */
        /* <DEDUP_REMOVED lines=10> */
[----:B0-----:R-:W5:Y:S01]  /*4b10*/  LDL.LU R134, [R1+0x4b4] ;  /* 0x0004b40001867983 */ /* 0x001f620000300800 */
        /* <DEDUP_REMOVED lines=51> */
[----:B0-----:R-:W5:Y:S04]  /*4e50*/  LDL.LU R138, [R1+0x4a4] ;  /* 0x0004a400018a7983 */ /* 0x001f680000300800 */
[----:B------:R0:W-:Y:S01]  /*4e60*/  STL [R1+0x218], R139 ;  /* 0x0002188b01007387 */ /* 0x0001e20000100800 */
[----:B------:R-:W-:-:S03]  /*4e70*/  FADD R140, RZ, R140 ;  /* 0x0000008cff8c7221 */ /* 0x000fc60000000000 */
        /* <DEDUP_REMOVED lines=34> */
[----:B------:R0:W-:Y:S04]  /*50a0*/  STL [R1+0x248], R151 ;  /* 0x0002489701007387 */ /* 0x0001e80000100800 */
[----:B0-----:R-:W5:Y:S04]  /*50b0*/  LDL.LU R151, [R1+0x470] ;  /* 0x0004700001977983 */ /* 0x001f680000300800 */
[----:B------:R0:W-:Y:S04]  /*50c0*/  STL [R1+0x24c], R3 ;  /* 0x00024c0301007387 */ /* 0x0001e80000100800 */
[----:B------:R1:W-:Y:S01]  /*50d0*/  STL [R1+0x250], R2 ;  /* 0x0002500201007387 */ /* 0x0003e20000100800 */
[----:B0-----:R-:W-:-:S01]  /*50e0*/  FADD R3, RZ, R0 ;  /* 0x00000000ff037221 */ /* 0x001fc20000000000 */
[----:B------:R-:W-:Y:S01]  /*50f0*/  FADD R0, RZ, R25 ;  /* 0x00000019ff007221 */ /* 0x000fe20000000000 */
[----:B-1----:R-:W-:-:S03]  /*5100*/  FADD R2, RZ, R24 ;  /* 0x00000018ff027221 */ /* 0x002fc60000000000 */
[----:B------:R0:W-:Y:S04]  /*5110*/  STL [R1+0x254], R3 ;  /* 0x0002540301007387 */ /* 0x0001e80000100800 */
[----:B------:R1:W-:Y:S04]  /*5120*/  STL [R1+0x258], R2 ;  /* 0x0002580201007387 */ /* 0x0003e80000100800 */
[----:B------:R2:W-:Y:S01]  /*5130*/  STL [R1+0x25c], R0 ;  /* 0x00025c0001007387 */ /* 0x0005e20000100800 */
[----:B0-----:R-:W-:-:S01]  /*5140*/  FADD R3, RZ, R26 ;  /* 0x0000001aff037221 */ /* 0x001fc20000000000 */
[----:B-1----:R-:W-:-:S04]  /*5150*/  FADD R2, RZ, R27 ;  /* 0x0000001bff027221 */ /* 0x002fc80000000000 */
[----:B------:R0:W-:Y:S01]  /*5160*/  STL [R1+0x260], R3 ;  /* 0x0002600301007387 */ /* 0x0001e20000100800 */
[----:B--2---:R-:W-:-:S03]  /*5170*/  FADD R0, RZ, R28 ;  /* 0x0000001cff007221 */ /* 0x004fc60000000000 */
        /* <DEDUP_REMOVED lines=207> */
[----:B---3--:R-:W-:-:S04]  /*5e70*/  FADD R2, RZ, R132 ;  /* 0x00000084ff027221 */ /* 0x008fc80000000000 */
[----:B------:R5:W-:Y:S01]  /*5e80*/  STL [R1+0x404], R3 ;  /* 0x0004040301007387 */ /* 0x000be20000100800 */
[----:B----4-:R-:W-:-:S03]  /*5e90*/  FADD R0, RZ, R133 ;  /* 0x00000085ff007221 */ /* 0x010fc60000000000 */
[----:B------:R0:W-:Y:S04]  /*5ea0*/  STL [R1+0x408], R2 ;  /* 0x0004080201007387 */ /* 0x0001e80000100800 */
[----:B------:R1:W-:Y:S01]  /*5eb0*/  STL [R1+0x40c], R0 ;  /* 0x00040c0001007387 */ /* 0x0003e20000100800 */
[----:B-----5:R-:W-:-:S01]  /*5ec0*/  FADD R3, RZ, R134 ;  /* 0x00000086ff037221 */ /* 0x020fc20000000000 */
[----:B0-----:R-:W-:-:S04]  /*5ed0*/  FADD R2, RZ, R135 ;  /* 0x00000087ff027221 */ /* 0x001fc80000000000 */
[----:B------:R0:W-:Y:S01]  /*5ee0*/  STL [R1+0x410], R3 ;  /* 0x0004100301007387 */ /* 0x0001e20000100800 */
[----:B-1----:R-:W-:-:S03]  /*5ef0*/  FADD R0, RZ, R136 ;  /* 0x00000088ff007221 */ /* 0x002fc60000000000 */
        /* <DEDUP_REMOVED lines=32> */
[----:B------:R-:W-:-:S05]  /*6100*/  UMOV UR6, URZ ;  /* 0x0000003f00067c82 */ /* 0x000fca0008000000 */
.L_x_18:
[----:B------:R-:W-:-:S04]  /*6110*/  UIADD3 UR17, UR5, 0x1, URZ ;  /* 0x0000000105117890 */ /* 0x000fc8000fffe03f */
[----:B------:R-:W-:-:S04]  /*6120*/  UISETP.NE.AND UP0, UPT, UR17, 0x2, UPT ;  /* 0x000000021100788c */ /* 0x000fc8000bf05270 */
[----:B------:R-:W-:Y:S02]  /*6130*/  USEL UR8, URZ, 0x1, UP0 ;  /* 0x000000013f087887 */ /* 0x000fe40008000000 */
[----:B------:R-:W-:Y:S02]  /*6140*/  USEL UR17, UR17, URZ, UP0 ;  /* 0x0000003f11117287 */ /* 0x000fe40008000000 */
[----:B------:R-:W-:-:S06]  /*6150*/  ULOP3.LUT UR8, UR4, UR8, URZ, 0x3c, !UPT ;  /* 0x0000000804087292 */ /* 0x000fcc000f8e3c3f */
[----:B0-----:R-:W-:Y:S01]  /*6160*/  IMAD.U32 R0, RZ, RZ, UR8 ;  /* 0x00000008ff007e24 */ /* 0x001fe2000f8e00ff */
[----:B------:R-:W-:-:S06]  /*6170*/  UMOV UR8, 0x1 ;  /* 0x0000000100087882 */ /* 0x000fcc0000000000 */
.L_x_13:
[----:B------:R-:W-:-:S04]  /*6180*/  UISETP.LT.AND UP0, UPT, UR12, 0x1, UPT ;  /* 0x000000010c00788c */ /* 0x000fc8000bf01270 */
[----:B------:R-:W-:-:S04]  /*6190*/  USEL UR9, UR12, 0x1, UP0 ;  /* 0x000000010c097887 */ /* 0x000fc80008000000 */
[----:B------:R-:W-:-:S04]  /*61a0*/  UIADD3 UR9, UR12, -UR9, URZ ;  /* 0x800000090c097290 */ /* 0x000fc8000fffe03f */
[----:B------:R-:W-:-:S06]  /*61b0*/  UISETP.GE.AND UP0, UPT, UR9, 0x1, UPT ;  /* 0x000000010900788c */ /* 0x000fcc000bf06270 */
[----:B------:R-:W-:-:S13]  /*61c0*/  PLOP3.LUT P0, PT, PT, PT, UP0, 0x80, 0x0 ;  /* 0x000000000000781c */ /* 0x000fda0003f0f008 */
[----:B------:R-:W-:Y:S05]  /*61d0*/  @!P0 BRA `(.L_x_19) ;  /* 0x0000004c00948947 */ /* 0x000fea0003800000 */
[----:B------:R-:W-:Y:S01]  /*61e0*/  IMAD.U32 R2, RZ, RZ, UR9 ;  /* 0x00000009ff027e24 */ /* 0x000fe2000f8e00ff */
[----:B------:R-:W-:Y:S01]  /*61f0*/  UMOV UR23, UR5 ;  /* 0x0000000500177c82 */ /* 0x000fe20008000000 */
[----:B------:R-:W-:-:S05]  /*6200*/  ULDC UR24, c[0x0][0x50c] ;  /* 0x0001430000187ab9 */ /* 0x000fca0000000800 */
.L_x_27:
[----:B------:R-:W-:-:S06]  /*6210*/  UISETP.NE.AND UP0, UPT, UR22, 0x3, UPT ;  /* 0x000000031600788c */ /* 0x000fcc000bf05270 */
[----:B------:R-:W-:-:S13]  /*6220*/  PLOP3.LUT P1, PT, PT, PT, UP0, 0x80, 0x0 ;  /* 0x000000000000781c */ /* 0x000fda0003f2f008 */
[----:B0-----:R-:W-:Y:S05]  /*6230*/  @!P1 BRA `(.L_x_20) ;  /* 0x0000000000049947 */ /* 0x001fea0003800000 */
[----:B------:R-:W-:Y:S01]  /*6240*/  BPT.TRAP 0x1 ;  /* 0x000000040000795c */ /* 0x000fe20000300000 */
.L_x_20:
[----:B------:R-:W0:Y:S01]  /*6250*/  S2UR UR9, SR_CgaCtaId ;  /* 0x00000000000979c3 */ /* 0x000e220000008800 */
[----:B------:R-:W-:Y:S01]  /*6260*/  UMOV UR15, 0x400 ;  /* 0x00000400000f7882 */ /* 0x000fe20000000000 */
[----:B------:R-:W-:Y:S01]  /*6270*/  SHF.L.U32 R3, R0, 0x1f, RZ ;  /* 0x0000001f00037819 */ /* 0x000fe200000006ff */
[----:B0-----:R-:W-:-:S04]  /*6280*/  ULEA UR15, UR9, UR15, 0x18 ;  /* 0x0000000f090f7291 */ /* 0x001fc8000f8ec03f */
[----:B------:R-:W-:-:S09]  /*6290*/  ULEA UR9, UR17, UR15, 0x3 ;  /* 0x0000000f11097291 */ /* 0x000fd2000f8e183f */
[----:B------:R0:W4:Y:S01]  /*62a0*/  SYNCS.PHASECHK.TRANS64.TRYWAIT P0, [UR9], R3 ;  /* 0x00000003ff0075a7 */ /* 0x0001220008000149 */
[----:B------:R-:W-:Y:S05]  /*62b0*/  @!P1 BRA `(.L_x_21) ;  /* 0x0000000000049947 */ /* 0x000fea0003800000 */
[----:B------:R-:W-:Y:S01]  /*62c0*/  BPT.TRAP 0x1 ;  /* 0x000000040000795c */ /* 0x000fe20000300000 */
.L_x_21:
[----:B----4-:R-:W-:Y:S05]  /*62d0*/  @P0 BRA `(.L_x_22) ;  /* 0x0000000000080947 */ /* 0x010fea0003800000 */
[----:B------:R-:W4:Y:S02]  /*62e0*/  SYNCS.PHASECHK.TRANS64.TRYWAIT P0, [UR9], R3 ;  /* 0x00000003ff0075a7 */ /* 0x000f240008000149 */
[----:B----4-:R-:W-:Y:S05]  /*62f0*/  @!P0 BRA `(.L_x_23) ;  /* 0x000001cc00948947 */ /* 0x010fea0003800000 */
.L_x_22:
        /* <DEDUP_REMOVED lines=64> */
[----:B----4-:R-:W4:Y:S04]  /*6700*/  LDL.LU.64 R108, [R1] ;  /* 0x00000000016c7983 */ /* 0x010f280000300a00 */
[----:B------:R-:W4:Y:S04]  /*6710*/  LDL.LU.64 R110, [R1+0x8] ;  /* 0x00000800016e7983 */ /* 0x000f280000300a00 */
        /* <DEDUP_REMOVED lines=61> */
[----:B------:R-:W4:Y:S01]  /*6af0*/  LDL.LU.64 R234, [R1+0x1f8] ;  /* 0x0001f80001ea7983 */ /* 0x000f220000300a00 */
[----:B------:R-:W-:-:S02]  /*6b00*/  UIADD3 UR9, UR15, 0x4100, URZ ;  /* 0x000041000f097890 */ /* 0x000fc4000fffe03f */
[----:B------:R-:W-:Y:S02]  /*6b10*/  UISETP.NE.AND UP0, UPT, UR7, URZ, UPT ;  /* 0x0000003f0700728c */ /* 0x000fe4000bf05270 */
[----:B------:R-:W-:Y:S02]  /*6b20*/  USHF.R.U32.HI UR9, URZ, 0x4, UR9 ;  /* 0x000000043f097899 */ /* 0x000fe40008011609 */
[----:B------:R-:W-:Y:S02]  /*6b30*/  USEL UR8, UR8, URZ, !UP0 ;  /* 0x0000003f08087287 */ /* 0x000fe4000c000000 */
[----:B------:R-:W-:Y:S02]  /*6b40*/  ULOP3.LUT UR9, UR9, 0x3fff, URZ, 0xc0, !UPT ;  /* 0x00003fff09097892 */ /* 0x000fe4000f8ec03f */
[----:B------:R-:W-:Y:S02]  /*6b50*/  ULOP3.LUT UR7, UR16, 0x10000, URZ, 0xfc, !UPT ;  /* 0x0001000010077892 */ /* 0x000fe4000f8efc3f */
[----:B------:R-:W-:-:S02]  /*6b60*/  ULOP3.LUT UR9, UR9, 0x10000, URZ, 0xfc, !UPT ;  /* 0x0001000009097892 */ /* 0x000fc4000f8efc3f */
[----:B------:R-:W-:Y:S02]  /*6b70*/  UISETP.NE.U32.AND UP0, UPT, UR8, URZ, UPT ;  /* 0x0000003f0800728c */ /* 0x000fe4000bf05070 */
[----:B------:R-:W-:Y:S02]  /*6b80*/  ULEA UR8, UR17, UR7, 0x9 ;  /* 0x0000000711087291 */ /* 0x000fe4000f8e483f */
[----:B------:R-:W-:Y:S01]  /*6b90*/  ULEA UR10, UR17, UR9, 0x9 ;  /* 0x00000009110a7291 */ /* 0x000fe2000f8e483f */
[----:B------:R-:W-:Y:S02]  /*6ba0*/  UMOV UR11, 0xc0000010 ;  /* 0xc0000010000b7882 */ /* 0x000fe40000000000 */
[----:B------:R-:W-:Y:S01]  /*6bb0*/  UMOV UR9, 0xc0000010 ;  /* 0xc000001000097882 */ /* 0x000fe20000000000 */
[----:B----4-:R-:W-:-:S06]  /*6bc0*/  WARPGROUP.ARRIVE ;  /* 0x00000000000079c5 */ /* 0x010fcc0000000000 */
[----:B------:R-:W-:Y:S03]  /*6bd0*/  QGMMA.64x256x32.F32.E4M3.E4M3 R108, gdesc[UR8], R108, UP0, gsb0 ;  /* 0x03e00000086c79f3 */ /* 0x000fe6000b80086c */
[----:B------:R-:W-:Y:S02]  /*6be0*/  WARPGROUP.DEPBAR.LE gsb0, 0x0 ;  /* 0x00008000000079c5 */ /* 0x000fe40000010000 */
[----:B------:R-:W-:Y:S01]  /*6bf0*/  STL.64 [R1], R108 ;  /* 0x0000006c01007387 */ /* 0x000fe20000100a00 */
[----:B0-----:R-:W-:-:S03]  /*6c00*/  IMAD.MOV.U32 R3, RZ, RZ, R108 ;  /* 0x000000ffff037224 */ /* 0x001fc600078e006c */
        /* <DEDUP_REMOVED lines=63> */
[----:B0-----:R0:W5:Y:S04]  /*7000*/  LDL.LU.64 R234, [R1+0x668] ;  /* 0x0006680001ea7983 */ /* 0x0011680000300a00 */
[----:B------:R0:W5:Y:S04]  /*7010*/  LDL.LU.64 R232, [R1+0x660] ;  /* 0x0006600001e87983 */ /* 0x0001680000300a00 */
        /* <DEDUP_REMOVED lines=62> */
[----:B------:R-:W-:Y:S01]  /*7400*/  UIADD3 UR8, UR8, 0x100, URZ ;  /* 0x0000010008087890 */ /* 0x000fe2000fffe03f */
[----:B------:R-:W-:Y:S01]  /*7410*/  UMOV UR9, 0xc0000010 ;  /* 0xc000001000097882 */ /* 0x000fe20000000000 */
[----:B------:R-:W-:Y:S01]  /*7420*/  UIADD3 UR6, UR6, 0x1, URZ ;  /* 0x0000000106067890 */ /* 0x000fe2000fffe03f */
[----:B----4-:R-:W-:-:S06]  /*7430*/  WARPGROUP.ARRIVE ;  /* 0x00000000000079c5 */ /* 0x010fcc0000000000 */
[----:B------:R-:W-:Y:S01]  /*7440*/  QGMMA.64x256x32.F32.E4M3.E4M3 R24, gdesc[UR8], R24, UP0, gsb0 ;  /* 0x03e00000081879f3 */ /* 0x000fe2000b800818 */
[----:B------:R-:W-:-:S04]  /*7450*/  UISETP.NE.AND UP0, UPT, UR6, UR24, UPT ;  /* 0x000000180600728c */ /* 0x000fc8000bf05270 */
[----:B------:R-:W-:-:S06]  /*7460*/  USEL UR7, URZ, 0x1, UP0 ;  /* 0x000000013f077887 */ /* 0x000fcc0008000000 */
[----:B------:R-:W-:Y:S01]  /*7470*/  ISETP.NE.AND P0, PT, RZ, UR7, PT ;  /* 0x00000007ff007c0c */ /* 0x000fe2000bf05270 */
[----:B------:R-:W-:-:S12]  /*7480*/  WARPGROUP.DEPBAR.LE gsb0, 0x0 ;  /* 0x00008000000079c5 */ /* 0x000fd80000010000 */
[----:B0-----:R-:W-:Y:S05]  /*7490*/  @!P0 BRA `(.L_x_24) ;  /* 0x00000038008c8947 */ /* 0x001fea0003800000 */
[----:B------:R0:W-:Y:S04]  /*74a0*/  STL [R1+0x658], R31 ;  /* 0x0006581f01007387 */ /* 0x0001e80000100800 */
[----:B------:R4:W-:Y:S01]  /*74b0*/  STL [R1+0x654], R32 ;  /* 0x0006542001007387 */ /* 0x0009e20000100800 */
[----:B0-----:R-:W-:-:S03]  /*74c0*/  IMAD.MOV.U32 R31, RZ, RZ, R3 ;  /* 0x000000ffff1f7224 */ /* 0x001fc600078e0003 */
[----:B----4-:R-:W4:Y:S04]  /*74d0*/  LDL R32, [R1+0x4] ;  /* 0x0000040001207983 */ /* 0x010f280000100800 */
[----:B------:R0:W-:Y:S04]  /*74e0*/  STL [R1+0x650], R33 ;  /* 0x0006502101007387 */ /* 0x0001e80000100800 */
[----:B0-----:R-:W2:Y:S04]  /*74f0*/  LDL R33, [R1+0x8] ;  /* 0x0000080001217983 */ /* 0x001ea80000100800 */
[----:B------:R0:W-:Y:S04]  /*7500*/  STL [R1+0x64c], R34 ;  /* 0x00064c2201007387 */ /* 0x0001e80000100800 */
[----:B0-----:R-:W3:Y:S04]  /*7510*/  LDL R34, [R1+0xc] ;  /* 0x00000c0001227983 */ /* 0x001ee80000100800 */
        /* <DEDUP_REMOVED lines=175> */
[----:B0-----:R-:W3:Y:S04]  /*8010*/  LDL.LU R122, [R1+0x200] ;  /* 0x00020000017a7983 */ /* 0x001ee80000300800 */
        /* <DEDUP_REMOVED lines=14> */
[----:B------:R-:W3:Y:S04]  /*8100*/  LDL.LU R3, [R1+0x234] ;  /* 0x0002340001037983 */ /* 0x000ee80000300800 */
        /* <DEDUP_REMOVED lines=46> */
[----:B-----5:R0:W-:Y:S04]  /*83f0*/  STL [R1+0x470], R0 ;  /* 0x0004700001007387 */ /* 0x0201e80000100800 */
[----:B0-----:R-:W3:Y:S01]  /*8400*/  LDL R0, [R1+0x168] ;  /* 0x0001680001007983 */ /* 0x001ee20000100800 */
[----:B------:R-:W-:-:S01]  /*8410*/  FADD R4, R31, R4 ;  /* 0x000000041f047221 */ /* 0x000fc20000000000 */
[----:B----4-:R-:W-:Y:S01]  /*8420*/  FADD R5, R32, R5 ;  /* 0x0000000520057221 */ /* 0x010fe20000000000 */
[----:B--2---:R-:W-:-:S01]  /*8430*/  FADD R6, R33, R6 ;  /* 0x0000000621067221 */ /* 0x004fc20000000000 */
[----:B------:R-:W2:Y:S01]  /*8440*/  LDL.LU R31, [R1+0x658] ;  /* 0x00065800011f7983 */ /* 0x000ea20000300800 */
[----:B---3--:R-:W-:-:S01]  /*8450*/  FADD R7, R34, R7 ;  /* 0x0000000722077221 */ /* 0x008fc20000000000 */
[----:B------:R-:W-:-:S02]  /*8460*/  FADD R8, R35, R8 ;  /* 0x0000000823087221 */ /* 0x000fc40000000000 */
[----:B------:R-:W3:Y:S01]  /*8470*/  LDL.LU R32, [R1+0x654] ;  /* 0x0006540001207983 */ /* 0x000ee20000300800 */
[----:B------:R-:W-:-:S03]  /*8480*/  FADD R9, R36, R9 ;  /* 0x0000000924097221 */ /* 0x000fc60000000000 */
[----:B------:R-:W4:Y:S01]  /*8490*/  LDL.LU R33, [R1+0x650] ;  /* 0x0006500001217983 */ /* 0x000f220000300800 */
        /* <DEDUP_REMOVED lines=160> */
[----:B------:R-:W-:-:S01]  /*8ea0*/  FADD R218, R117, R218 ;  /* 0x000000da75da7221 */ /* 0x000fc20000000000 */
[----:B------:R-:W-:Y:S02]  /*8eb0*/  FADD R122, R124, R122 ;  /* 0x0000007a7c7a7221 */ /* 0x000fe40000000000 */
[----:B------:R-:W4:Y:S01]  /*8ec0*/  LDL.LU R114, [R1+0x50c] ;  /* 0x00050c0001727983 */ /* 0x000f220000300800 */
[----:B------:R-:W-:-:S03]  /*8ed0*/  FADD R219, R118, R219 ;  /* 0x000000db76db7221 */ /* 0x000fc60000000000 */
[----:B------:R-:W4:Y:S01]  /*8ee0*/  LDL.LU R115, [R1+0x508] ;  /* 0x0005080001737983 */ /* 0x000f220000300800 */
[----:B------:R-:W-:-:S03]  /*8ef0*/  FADD R220, R119, R220 ;  /* 0x000000dc77dc7221 */ /* 0x000fc60000000000 */
[----:B------:R-:W4:Y:S01]  /*8f00*/  LDL.LU R116, [R1+0x504] ;  /* 0x0005040001747983 */ /* 0x000f220000300800 */
[----:B------:R-:W-:-:S03]  /*8f10*/  FADD R221, R120, R221 ;  /* 0x000000dd78dd7221 */ /* 0x000fc60000000000 */
[----:B------:R-:W4:Y:S04]  /*8f20*/  LDL.LU R117, [R1+0x500] ;  /* 0x0005000001757983 */ /* 0x000f280000300800 */
[----:B------:R-:W4:Y:S04]  /*8f30*/  LDL.LU R118, [R1+0x4fc] ;  /* 0x0004fc0001767983 */ /* 0x000f280000300800 */
[----:B------:R-:W4:Y:S04]  /*8f40*/  LDL.LU R119, [R1+0x4f8] ;  /* 0x0004f80001777983 */ /* 0x000f280000300800 */
[----:B------:R-:W4:Y:S01]  /*8f50*/  LDL.LU R120, [R1+0x4f4] ;  /* 0x0004f40001787983 */ /* 0x000f220000300800 */
[----:B------:R-:W-:-:S01]  /*8f60*/  FADD R237, R126, R237 ;  /* 0x000000ed7eed7221 */ /* 0x000fc20000000000 */
[----:B------:R-:W-:Y:S01]  /*8f70*/  FADD R236, R128, R236 ;  /* 0x000000ec80ec7221 */ /* 0x000fe20000000000 */
[----:B------:R-:W-:-:S01]  /*8f80*/  FADD R225, R150, R225 ;  /* 0x000000e196e17221 */ /* 0x000fc20000000000 */
[----:B------:R0:W-:Y:S01]  /*8f90*/  STL [R1+0x200], R122 ;  /* 0x0002007a01007387 */ /* 0x0001e20000100800 */
[----:B------:R-:W-:-:S01]  /*8fa0*/  FADD R228, R146, R228 ;  /* 0x000000e492e47221 */ /* 0x000fc20000000000 */
[----:B------:R-:W-:Y:S01]  /*8fb0*/  FADD R230, R143, R230 ;  /* 0x000000e68fe67221 */ /* 0x000fe20000000000 */
[----:B------:R-:W-:-:S01]  /*8fc0*/  FADD R231, R141, R231 ;  /* 0x000000e78de77221 */ /* 0x000fc20000000000 */
[----:B------:R-:W-:Y:S01]  /*8fd0*/  FADD R223, R2, R223 ;  /* 0x000000df02df7221 */ /* 0x000fe20000000000 */
[----:B------:R-:W-:-:S01]  /*8fe0*/  FADD R222, R0, R222 ;  /* 0x000000de00de7221 */ /* 0x000fc20000000000 */
[----:B------:R-:W-:Y:S01]  /*8ff0*/  FADD R224, R151, R224 ;  /* 0x000000e097e07221 */ /* 0x000fe20000000000 */
[----:B------:R-:W-:-:S01]  /*9000*/  FADD R226, R149, R226 ;  /* 0x000000e295e27221 */ /* 0x000fc20000000000 */
[----:B------:R-:W-:Y:S01]  /*9010*/  FADD R227, R147, R227 ;  /* 0x000000e393e37221 */ /* 0x000fe20000000000 */
[----:B------:R-:W-:-:S01]  /*9020*/  FADD R229, R145, R229 ;  /* 0x000000e591e57221 */ /* 0x000fc20000000000 */
[----:B0-----:R-:W2:Y:S01]  /*9030*/  LDL.LU R122, [R1+0x204] ;  /* 0x00020400017a7983 */ /* 0x001ea20000300800 */
[----:B------:R-:W-:-:S01]  /*9040*/  FADD R232, R136, R232 ;  /* 0x000000e888e87221 */ /* 0x000fc20000000000 */
[----:B------:R-:W-:Y:S01]  /*9050*/  FADD R233, R134, R233 ;  /* 0x000000e986e97221 */ /* 0x000fe20000000000 */
[----:B------:R-:W-:-:S01]  /*9060*/  FADD R234, R132, R234 ;  /* 0x000000ea84ea7221 */ /* 0x000fc20000000000 */
[----:B------:R-:W3:Y:S01]  /*9070*/  LDL.LU R124, [R1+0x208] ;  /* 0x00020800017c7983 */ /* 0x000ee20000300800 */
[----:B------:R-:W-:-:S03]  /*9080*/  FADD R235, R130, R235 ;  /* 0x000000eb82eb7221 */ /* 0x000fc60000000000 */
[----:B------:R-:W4:Y:S04]  /*9090*/  LDL.LU R126, [R1+0x20c] ;  /* 0x00020c00017e7983 */ /* 0x000f280000300800 */
[----:B------:R-:W4:Y:S04]  /*90a0*/  LDL.LU R128, [R1+0x210] ;  /* 0x0002100001807983 */ /* 0x000f280000300800 */
[----:B------:R-:W4:Y:S04]  /*90b0*/  LDL.LU R150, [R1+0x214] ;  /* 0x0002140001967983 */ /* 0x000f280000300800 */
[----:B------:R-:W4:Y:S04]  /*90c0*/  LDL.LU R146, [R1+0x218] ;  /* 0x0002180001927983 */ /* 0x000f280000300800 */
[----:B------:R-:W4:Y:S04]  /*90d0*/  LDL.LU R143, [R1+0x21c] ;  /* 0x00021c00018f7983 */ /* 0x000f280000300800 */
[----:B------:R-:W4:Y:S04]  /*90e0*/  LDL.LU R141, [R1+0x220] ;  /* 0x00022000018d7983 */ /* 0x000f280000300800 */
[----:B------:R-:W4:Y:S04]  /*90f0*/  LDL.LU R2, [R1+0x224] ;  /* 0x0002240001027983 */ /* 0x000f280000300800 */
[----:B------:R-:W4:Y:S04]  /*9100*/  LDL.LU R0, [R1+0x228] ;  /* 0x0002280001007983 */ /* 0x000f280000300800 */
[----:B------:R-:W4:Y:S04]  /*9110*/  LDL R130, [R1+0x1e0] ;  /* 0x0001e00001827983 */ /* 0x000f280000100800 */
[----:B------:R-:W4:Y:S04]  /*9120*/  LDL R132, [R1+0x1e4] ;  /* 0x0001e40001847983 */ /* 0x000f280000100800 */
[----:B------:R-:W4:Y:S04]  /*9130*/  LDL R134, [R1+0x1e8] ;  /* 0x0001e80001867983 */ /* 0x000f280000100800 */
[----:B------:R-:W4:Y:S04]  /*9140*/  LDL R136, [R1+0x1ec] ;  /* 0x0001ec0001887983 */ /* 0x000f280000100800 */
[----:B------:R-:W4:Y:S04]  /*9150*/  LDL R151, [R1+0x1f0] ;  /* 0x0001f00001977983 */ /* 0x000f280000100800 */
[----:B------:R-:W4:Y:S04]  /*9160*/  LDL R149, [R1+0x1f4] ;  /* 0x0001f40001957983 */ /* 0x000f280000100800 */
[----:B------:R-:W4:Y:S04]  /*9170*/  LDL R147, [R1+0x1f8] ;  /* 0x0001f80001937983 */ /* 0x000f280000100800 */
[----:B------:R-:W4:Y:S01]  /*9180*/  LDL R145, [R1+0x1fc] ;  /* 0x0001fc0001917983 */ /* 0x000f220000100800 */
[----:B------:R-:W-:-:S01]  /*9190*/  FADD R137, R138, R137 ;  /* 0x000000898a897221 */ /* 0x000fc20000000000 */
[----:B------:R-:W-:Y:S01]  /*91a0*/  FADD R133, R135, R133 ;  /* 0x0000008587857221 */ /* 0x000fe20000000000 */
[----:B------:R-:W-:-:S01]  /*91b0*/  FADD R3, R131, R3 ;  /* 0x0000000383037221 */ /* 0x000fc20000000000 */
[----:B--2---:R-:W-:-:S02]  /*91c0*/  FADD R122, R121, R122 ;  /* 0x0000007a797a7221 */ /* 0x004fc40000000000 */
[----:B------:R-:W2:Y:S01]  /*91d0*/  LDL.LU R121, [R1+0x4f0] ;  /* 0x0004f00001797983 */ /* 0x000ea20000300800 */
[----:B---3--:R-:W-:-:S03]  /*91e0*/  FADD R124, R123, R124 ;  /* 0x0000007c7b7c7221 */ /* 0x008fc60000000000 */
[----:B------:R0:W-:Y:S01]  /*91f0*/  STL [R1+0x204], R122 ;  /* 0x0002047a01007387 */ /* 0x0001e20000100800 */
[----:B----4-:R-:W-:-:S01]  /*9200*/  FADD R126, R125, R126 ;  /* 0x0000007e7d7e7221 */ /* 0x010fc20000000000 */
[----:B------:R-:W-:Y:S02]  /*9210*/  FADD R128, R127, R128 ;  /* 0x000000807f807221 */ /* 0x000fe40000000000 */
[----:B0-----:R-:W3:Y:S04]  /*9220*/  LDL.LU R122, [R1+0x4ec] ;  /* 0x0004ec00017a7983 */ /* 0x001ee80000300800 */
[----:B------:R-:W4:Y:S04]  /*9230*/  LDL.LU R123, [R1+0x4e8] ;  /* 0x0004e800017b7983 */ /* 0x000f280000300800 */
[----:B------:R0:W-:Y:S01]  /*9240*/  STL [R1+0x208], R124 ;  /* 0x0002087c01007387 */ /* 0x0001e20000100800 */
[----:B------:R-:W-:-:S01]  /*9250*/  FADD R150, R129, R150 ;  /* 0x0000009681967221 */ /* 0x000fc20000000000 */
[----:B------:R-:W-:Y:S01]  /*9260*/  FADD R146, R148, R146 ;  /* 0x0000009294927221 */ /* 0x000fe20000000000 */
[----:B------:R-:W-:-:S01]  /*9270*/  FADD R143, R144, R143 ;  /* 0x0000008f908f7221 */ /* 0x000fc20000000000 */
[----:B------:R-:W-:Y:S01]  /*9280*/  FADD R141, R142, R141 ;  /* 0x0000008d8e8d7221 */ /* 0x000fe20000000000 */
[----:B0-----:R-:W4:Y:S04]  /*9290*/  LDL.LU R124, [R1+0x4e4] ;  /* 0x0004e400017c7983 */ /* 0x001f280000300800 */
[----:B------:R-:W4:Y:S04]  /*92a0*/  LDL.LU R125, [R1+0x4e0] ;  /* 0x0004e000017d7983 */ /* 0x000f280000300800 */
[----:B------:R0:W-:Y:S01]  /*92b0*/  STL [R1+0x20c], R126 ;  /* 0x00020c7e01007387 */ /* 0x0001e20000100800 */
[----:B------:R-:W-:-:S01]  /*92c0*/  FADD R2, R140, R2 ;  /* 0x000000028c027221 */ /* 0x000fc20000000000 */
[----:B------:R-:W-:-:S02]  /*92d0*/  FADD R0, R139, R0 ;  /* 0x000000008b007221 */ /* 0x000fc40000000000 */
[----:B0-----:R-:W4:Y:S04]  /*92e0*/  LDL.LU R126, [R1+0x4dc] ;  /* 0x0004dc00017e7983 */ /* 0x001f280000300800 */
[----:B------:R-:W4:Y:S04]  /*92f0*/  LDL.LU R127, [R1+0x4d8] ;  /* 0x0004d800017f7983 */ /* 0x000f280000300800 */
[----:B------:R0:W-:Y:S04]  /*9300*/  STL [R1+0x210], R128 ;  /* 0x0002108001007387 */ /* 0x0001e80000100800 */
[----:B0-----:R-:W4:Y:S04]  /*9310*/  LDL.LU R128, [R1+0x4d4] ;  /* 0x0004d40001807983 */ /* 0x001f280000300800 */
[----:B------:R-:W4:Y:S04]  /*9320*/  LDL.LU R129, [R1+0x4d0] ;  /* 0x0004d00001817983 */ /* 0x000f280000300800 */
[----:B------:R-:W-:Y:S04]  /*9330*/  STL [R1+0x214], R150 ;  /* 0x0002149601007387 */ /* 0x000fe80000100800 */
[----:B------:R-:W-:Y:S04]  /*9340*/  STL [R1+0x218], R146 ;  /* 0x0002189201007387 */ /* 0x000fe80000100800 */
[----:B------:R-:W-:Y:S04]  /*9350*/  STL [R1+0x21c], R143 ;  /* 0x00021c8f01007387 */ /* 0x000fe80000100800 */
[----:B------:R-:W-:Y:S04]  /*9360*/  STL [R1+0x220], R141 ;  /* 0x0002208d01007387 */ /* 0x000fe80000100800 */
[----:B------:R-:W-:Y:S04]  /*9370*/  STL [R1+0x224], R2 ;  /* 0x0002240201007387 */ /* 0x000fe80000100800 */
[----:B------:R-:W-:Y:S04]  /*9380*/  STL [R1+0x228], R0 ;  /* 0x0002280001007387 */ /* 0x000fe80000100800 */
[----:B------:R-:W2:Y:S04]  /*9390*/  LDL.LU R131, [R1+0x238] ;  /* 0x0002380001837983 */ /* 0x000ea80000300800 */
[----:B------:R-:W-:Y:S04]  /*93a0*/  STL [R1+0x22c], R137 ;  /* 0x00022c8901007387 */ /* 0x000fe80000100800 */
[----:B------:R0:W-:Y:S04]  /*93b0*/  STL [R1+0x230], R133 ;  /* 0x0002308501007387 */ /* 0x0001e80000100800 */
[----:B0-----:R-:W3:Y:S04]  /*93c0*/  LDL.LU R133, [R1+0x23c] ;  /* 0x00023c0001857983 */ /* 0x001ee80000300800 */
[----:B------:R-:W4:Y:S04]  /*93d0*/  LDL.LU R135, [R1+0x240] ;  /* 0x0002400001877983 */ /* 0x000f280000300800 */
[----:B------:R0:W-:Y:S04]  /*93e0*/  STL [R1+0x234], R3 ;  /* 0x0002340301007387 */ /* 0x0001e80000100800 */
        /* <DEDUP_REMOVED lines=11> */
[----:B0-----:R-:W4:Y:S04]  /*94a0*/  LDL.LU R3, [R1+0x270] ;  /* 0x0002700001037983 */ /* 0x001f280000300800 */
[----:B------:R-:W4:Y:S04]  /*94b0*/  LDL.LU R2, [R1+0x274] ;  /* 0x0002740001027983 */ /* 0x000f280000300800 */
[----:B------:R-:W4:Y:S01]  /*94c0*/  LDL.LU R0, [R1+0x278] ;  /* 0x0002780001007983 */ /* 0x000f220000300800 */
[----:B--2---:R-:W-:-:S03]  /*94d0*/  FADD R131, R130, R131 ;  /* 0x0000008382837221 */ /* 0x004fc60000000000 */
[----:B------:R-:W2:Y:S04]  /*94e0*/  LDL.LU R130, [R1+0x4cc] ;  /* 0x0004cc0001827983 */ /* 0x000ea80000300800 */
[----:B------:R0:W-:Y:S04]  /*94f0*/  STL [R1+0x238], R131 ;  /* 0x0002388301007387 */ /* 0x0001e80000100800 */
[----:B0-----:R-:W2:Y:S01]  /*9500*/  LDL.LU R131, [R1+0x4c8] ;  /* 0x0004c80001837983 */ /* 0x001ea20000300800 */
[----:B---3--:R-:W-:-:S03]  /*9510*/  FADD R133, R132, R133 ;  /* 0x0000008584857221 */ /* 0x008fc60000000000 */
[----:B------:R-:W3:Y:S01]  /*9520*/  LDL.LU R132, [R1+0x4c4] ;  /* 0x0004c40001847983 */ /* 0x000ee20000300800 */
[----:B----4-:R-:W-:-:S03]  /*9530*/  FADD R135, R134, R135 ;  /* 0x0000008786877221 */ /* 0x010fc60000000000 */
[----:B------:R0:W-:Y:S01]  /*9540*/  STL [R1+0x23c], R133 ;  /* 0x00023c8501007387 */ /* 0x0001e20000100800 */
[----:B------:R-:W-:-:S03]  /*9550*/  FADD R137, R136, R137 ;  /* 0x0000008988897221 */ /* 0x000fc60000000000 */
[----:B0-----:R-:W4:Y:S01]  /*9560*/  LDL.LU R133, [R1+0x4c0] ;  /* 0x0004c00001857983 */ /* 0x001f220000300800 */
[----:B------:R-:W-:-:S03]  /*9570*/  FADD R150, R151, R150 ;  /* 0x0000009697967221 */ /* 0x000fc60000000000 */
[----:B------:R-:W4:Y:S01]  /*9580*/  LDL.LU R134, [R1+0x4bc] ;  /* 0x0004bc0001867983 */ /* 0x000f220000300800 */
[----:B------:R-:W-:-:S03]  /*9590*/  FADD R148, R149, R148 ;  /* 0x0000009495947221 */ /* 0x000fc60000000000 */
[----:B------:R0:W-:Y:S01]  /*95a0*/  STL [R1+0x240], R135 ;  /* 0x0002408701007387 */ /* 0x0001e20000100800 */
[----:B------:R-:W-:-:S01]  /*95b0*/  FADD R146, R147, R146 ;  /* 0x0000009293927221 */ /* 0x000fc20000000000 */
[----:B------:R-:W-:Y:S02]  /*95c0*/  FADD R144, R145, R144 ;  /* 0x0000009091907221 */ /* 0x000fe40000000000 */
[----:B0-----:R-:W4:Y:S01]  /*95d0*/  LDL.LU R135, [R1+0x4b8] ;  /* 0x0004b80001877983 */ /* 0x001f220000300800 */
[----:B------:R-:W-:-:S03]  /*95e0*/  FADD R143, R24, R143 ;  /* 0x0000008f188f7221 */ /* 0x000fc60000000000 */
[----:B------:R-:W4:Y:S01]  /*95f0*/  LDL.LU R136, [R1+0x4b4] ;  /* 0x0004b40001887983 */ /* 0x000f220000300800 */
[----:B------:R-:W-:-:S03]  /*9600*/  FADD R142, R25, R142 ;  /* 0x0000008e198e7221 */ /* 0x000fc60000000000 */
[----:B------:R0:W-:Y:S01]  /*9610*/  STL [R1+0x244], R137 ;  /* 0x0002448901007387 */ /* 0x0001e20000100800 */
[----:B------:R-:W-:-:S01]  /*9620*/  FADD R141, R26, R141 ;  /* 0x0000008d1a8d7221 */ /* 0x000fc20000000000 */
[----:B------:R-:W-:Y:S01]  /*9630*/  FADD R140, R27, R140 ;  /* 0x0000008c1b8c7221 */ /* 0x000fe20000000000 */
[----:B------:R-:W-:-:S01]  /*9640*/  FADD R139, R28, R139 ;  /* 0x0000008b1c8b7221 */ /* 0x000fc20000000000 */
[----:B0-----:R-:W4:Y:S04]  /*9650*/  LDL.LU R137, [R1+0x4b0] ;  /* 0x0004b00001897983 */ /* 0x001f280000300800 */
[----:B------:R0:W-:Y:S01]  /*9660*/  STL [R1+0x248], R150 ;  /* 0x0002489601007387 */ /* 0x0001e20000100800 */
[----:B------:R-:W-:-:S03]  /*9670*/  FADD R138, R29, R138 ;  /* 0x0000008a1d8a7221 */ /* 0x000fc60000000000 */
[----:B------:R1:W-:Y:S04]  /*9680*/  STL [R1+0x24c], R148 ;  /* 0x00024c9401007387 */ /* 0x0003e80000100800 */
        /* <DEDUP_REMOVED lines=9> */
[----:B------:R1:W-:Y:S04]  /*9720*/  STL [R1+0x268], R139 ;  /* 0x0002688b01007387 */ /* 0x0003e80000100800 */
[----:B------:R1:W-:Y:S04]  /*9730*/  STL [R1+0x26c], R138 ;  /* 0x00026c8a01007387 */ /* 0x0003e80000100800 */
[----:B------:R-:W2:Y:S04]  /*9740*/  LDL.LU R151, [R1+0x27c] ;  /* 0x00027c0001977983 */ /* 0x000ea80000300800 */
[----:B------:R1:W-:Y:S04]  /*9750*/  STL [R1+0x270], R3 ;  /* 0x0002700301007387 */ /* 0x0003e80000100800 */
[----:B0-----:R-:W3:Y:S04]  /*9760*/  LDL.LU R150, [R1+0x280] ;  /* 0x0002800001967983 */ /* 0x001ee80000300800 */
[----:B------:R0:W-:Y:S04]  /*9770*/  STL [R1+0x274], R2 ;  /* 0x0002740201007387 */ /* 0x0001e80000100800 */
[----:B------:R-:W4:Y:S04]  /*9780*/  LDL.LU R149, [R1+0x284] ;  /* 0x0002840001957983 */ /* 0x000f280000300800 */
[----:B------:R0:W-:Y:S04]  /*9790*/  STL [R1+0x278], R0 ;  /* 0x0002780001007387 */ /* 0x0001e80000100800 */
[----:B-1----:R-:W4:Y:S04]  /*97a0*/  LDL.LU R148, [R1+0x288] ;  /* 0x0002880001947983 */ /* 0x002f280000300800 */
        /* <DEDUP_REMOVED lines=12> */
[----:B------:R-:W4:Y:S01]  /*9870*/  LDL.LU R0, [R1+0x2bc] ;  /* 0x0002bc0001007983 */ /* 0x000f220000300800 */
[----:B--2---:R-:W-:-:S01]  /*9880*/  FADD R151, R33, R151 ;  /* 0x0000009721977221 */ /* 0x004fc20000000000 */
[----:B---3--:R-:W-:-:S04]  /*9890*/  FADD R150, R34, R150 ;  /* 0x0000009622967221 */ /* 0x008fc80000000000 */
[----:B------:R0:W-:Y:S01]  /*98a0*/  STL [R1+0x27c], R151 ;  /* 0x00027c9701007387 */ /* 0x0001e20000100800 */
[----:B----4-:R-:W-:-:S03]  /*98b0*/  FADD R149, R35, R149 ;  /* 0x0000009523957221 */ /* 0x010fc60000000000 */
[----:B------:R1:W-:Y:S01]  /*98c0*/  STL [R1+0x280], R150 ;  /* 0x0002809601007387 */ /* 0x0003e20000100800 */
[----:B------:R-:W-:-:S03]  /*98d0*/  FADD R148, R36, R148 ;  /* 0x0000009424947221 */ /* 0x000fc60000000000 */
        /* <DEDUP_REMOVED lines=24> */
[----:B0-----:R-:W4:Y:S01]  /*9a60*/  LDL.LU R151, [R1+0x2c0] ;  /* 0x0002c00001977983 */ /* 0x001f220000300800 */
[----:B------:R-:W-:-:S03]  /*9a70*/  FADD R0, R49, R0 ;  /* 0x0000000031007221 */ /* 0x000fc60000000000 */
[----:B------:R0:W-:Y:S04]  /*9a80*/  STL [R1+0x2b4], R3 ;  /* 0x0002b40301007387 */ /* 0x0001e80000100800 */
[----:B-1----:R-:W4:Y:S04]  /*9a90*/  LDL.LU R150, [R1+0x2c4] ;  /* 0x0002c40001967983 */ /* 0x002f280000300800 */
[----:B------:R1:W-:Y:S04]  /*9aa0*/  STL [R1+0x2b8], R2 ;  /* 0x0002b80201007387 */ /* 0x0003e80000100800 */
[----:B--2---:R-:W2:Y:S04]  /*9ab0*/  LDL.LU R149, [R1+0x2c8] ;  /* 0x0002c80001957983 */ /* 0x004ea80000300800 */
[----:B------:R1:W-:Y:S04]  /*9ac0*/  STL [R1+0x2bc], R0 ;  /* 0x0002bc0001007387 */ /* 0x0003e80000100800 */
[----:B---3--:R-:W3:Y:S04]  /*9ad0*/  LDL.LU R148, [R1+0x2cc] ;  /* 0x0002cc0001947983 */ /* 0x008ee80000300800 */
[----:B----4-:R-:W4:Y:S04]  /*9ae0*/  LDL.LU R147, [R1+0x2d0] ;  /* 0x0002d00001937983 */ /* 0x010f280000300800 */
        /* <DEDUP_REMOVED lines=10> */
[----:B-1----:R-:W4:Y:S04]  /*9b90*/  LDL.LU R2, [R1+0x2fc] ;  /* 0x0002fc0001027983 */ /* 0x002f280000300800 */
[----:B------:R-:W4:Y:S01]  /*9ba0*/  LDL.LU R0, [R1+0x300] ;  /* 0x0003000001007983 */ /* 0x000f220000300800 */
[----:B------:R-:W-:-:S01]  /*9bb0*/  FADD R151, R50, R151 ;  /* 0x0000009732977221 */ /* 0x000fc20000000000 */
[----:B------:R-:W-:-:S04]  /*9bc0*/  FADD R150, R51, R150 ;  /* 0x0000009633967221 */ /* 0x000fc80000000000 */
[----:B------:R0:W-:Y:S01]  /*9bd0*/  STL [R1+0x2c0], R151 ;  /* 0x0002c09701007387 */ /* 0x0001e20000100800 */
[----:B--2---:R-:W-:-:S03]  /*9be0*/  FADD R149, R52, R149 ;  /* 0x0000009534957221 */ /* 0x004fc60000000000 */
[----:B------:R1:W-:Y:S01]  /*9bf0*/  STL [R1+0x2c4], R150 ;  /* 0x0002c49601007387 */ /* 0x0003e20000100800 */
[----:B---3--:R-:W-:-:S03]  /*9c00*/  FADD R148, R53, R148 ;  /* 0x0000009435947221 */ /* 0x008fc60000000000 */
        /* <DEDUP_REMOVED lines=200> */
[----:B------:R-:W-:Y:S01]  /*a890*/  STL [R1+0x3d0], R151 ;  /* 0x0003d09701007387 */ /* 0x000fe20000100800 */
[----:B--2---:R-:W-:-:S03]  /*a8a0*/  FADD R149, R120, R149 ;  /* 0x0000009578957221 */ /* 0x004fc60000000000 */
[----:B------:R-:W-:Y:S01]  /*a8b0*/  STL [R1+0x3d4], R150 ;  /* 0x0003d49601007387 */ /* 0x000fe20000100800 */
[----:B---3--:R-:W-:-:S03]  /*a8c0*/  FADD R148, R121, R148 ;  /* 0x0000009479947221 */ /* 0x008fc60000000000 */
[----:B------:R-:W-:Y:S01]  /*a8d0*/  STL [R1+0x3d8], R149 ;  /* 0x0003d89501007387 */ /* 0x000fe20000100800 */
[----:B----4-:R-:W-:-:S03]  /*a8e0*/  FADD R147, R122, R147 ;  /* 0x000000937a937221 */ /* 0x010fc60000000000 */
[----:B------:R-:W-:Y:S01]  /*a8f0*/  STL [R1+0x3dc], R148 ;  /* 0x0003dc9401007387 */ /* 0x000fe20000100800 */
[----:B------:R-:W-:-:S03]  /*a900*/  FADD R146, R123, R146 ;  /* 0x000000927b927221 */ /* 0x000fc60000000000 */
        /* <DEDUP_REMOVED lines=18> */
[----:B------:R0:W-:Y:S04]  /*aa30*/  STL [R1+0x404], R138 ;  /* 0x0004048a01007387 */ /* 0x0001e80000100800 */
[----:B0-----:R-:W2:Y:S04]  /*aa40*/  LDL.LU R138, [R1+0x414] ;  /* 0x00041400018a7983 */ /* 0x001ea80000300800 */
[----:B------:R-:W-:Y:S04]  /*aa50*/  STL [R1+0x408], R3 ;  /* 0x0004080301007387 */ /* 0x000fe80000100800 */
[----:B------:R-:W3:Y:S01]  /*aa60*/  LDL.LU R139, [R1+0x418] ;  /* 0x00041800018b7983 */ /* 0x000ee20000300800 */
[----:B------:R-:W-:-:S01]  /*aa70*/  FADD R2, R133, R2 ;  /* 0x0000000285027221 */ /* 0x000fc20000000000 */
[----:B------:R-:W-:-:S04]  /*aa80*/  FADD R0, R134, R0 ;  /* 0x0000000086007221 */ /* 0x000fc80000000000 */
[----:B------:R0:W-:Y:S04]  /*aa90*/  STL [R1+0x40c], R2 ;  /* 0x00040c0201007387 */ /* 0x0001e80000100800 */
        /* <DEDUP_REMOVED lines=16> */
[----:B--2---:R-:W-:-:S05]  /*aba0*/  FADD R138, R135, R138 ;  /* 0x0000008a878a7221 */ /* 0x004fca0000000000 */
[----:B------:R0:W-:Y:S01]  /*abb0*/  STL [R1+0x414], R138 ;  /* 0x0004148a01007387 */ /* 0x0001e20000100800 */
[----:B---3--:R-:W-:-:S03]  /*abc0*/  FADD R139, R136, R139 ;  /* 0x0000008b888b7221 */ /* 0x008fc60000000000 */
[----:B0-----:R-:W2:Y:S04]  /*abd0*/  LDL.LU R138, [R1+0x4ac] ;  /* 0x0004ac00018a7983 */ /* 0x001ea80000300800 */
[----:B------:R0:W-:Y:S04]  /*abe0*/  STL [R1+0x418], R139 ;  /* 0x0004188b01007387 */ /* 0x0001e80000100800 */
[----:B0-----:R-:W3:Y:S01]  /*abf0*/  LDL.LU R139, [R1+0x4a8] ;  /* 0x0004a800018b7983 */ /* 0x001ee20000300800 */
[----:B----4-:R-:W-:-:S05]  /*ac00*/  FADD R140, R137, R140 ;  /* 0x0000008c898c7221 */ /* 0x010fca0000000000 */
[----:B------:R0:W-:Y:S04]  /*ac10*/  STL [R1+0x41c], R140 ;  /* 0x00041c8c01007387 */ /* 0x0001e80000100800 */
[----:B0-----:R-:W4:Y:S01]  /*ac20*/  LDL.LU R140, [R1+0x4a4] ;  /* 0x0004a400018c7983 */ /* 0x001f220000300800 */
        /* <DEDUP_REMOVED lines=35> */
[----:B0-----:R0:W5:Y:S01]  /*ae60*/  LDL.LU R2, [R1+0x474] ;  /* 0x0004740001027983 */ /* 0x0011620000300800 */
[----:B------:R-:W-:Y:S01]  /*ae70*/  UMOV UR6, URZ ;  /* 0x0000003f00067c82 */ /* 0x000fe20008000000 */
[----:B--2---:R-:W-:-:S05]  /*ae80*/  FADD R0, R150, R0 ;  /* 0x0000000096007221 */ /* 0x004fca0000000000 */
[----:B------:R1:W-:Y:S01]  /*ae90*/  STL [R1+0x450], R0 ;  /* 0x0004500001007387 */ /* 0x0003e20000100800 */
[----:B---3--:R-:W-:-:S03]  /*aea0*/  FADD R3, R3, R151 ;  /* 0x0000009703037221 */ /* 0x008fc60000000000 */
[----:B-1----:R0:W5:Y:S04]  /*aeb0*/  LDL.LU R0, [R1+0x470] ;  /* 0x0004700001007983 */ /* 0x0021680000300800 */
[----:B------:R0:W-:Y:S02]  /*aec0*/  STL [R1+0x454], R3 ;  /* 0x0004540301007387 */ /* 0x0001e40000100800 */
.L_x_24:
[----:B------:R-:W-:Y:S05]  /*aed0*/  @!P1 BRA `(.L_x_25) ;  /* 0x0000000000049947 */ /* 0x000fea0003800000 */
[----:B------:R-:W-:Y:S01]  /*aee0*/  BPT.TRAP 0x1 ;  /* 0x000000040000795c */ /* 0x000fe20000300000 */
.L_x_25:
[----:B------:R-:W-:Y:S02]  /*aef0*/  UISETP.GT.U32.AND UP0, UPT, UR13, 0x1, UPT ;  /* 0x000000010d00788c */ /* 0x000fe4000bf04070 */
[----:B------:R-:W-:-:S04]  /*af00*/  ULEA UR8, UR23, UR15, 0x3 ;  /* 0x0000000f17087291 */ /* 0x000fc8000f8e183f */
[----:B------:R-:W-:Y:S01]  /*af10*/  UIADD3 UR8, UR8, 0x10, URZ ;  /* 0x0000001008087890 */ /* 0x000fe2000fffe03f */
[----:B------:R-:W-:-:S03]  /*af20*/  PLOP3.LUT P0, PT, PT, PT, UP0, 0x80, 0x0 ;  /* 0x000000000000781c */ /* 0x000fc60003f0f008 */
[----:B------:R-:W-:-:S09]  /*af30*/  UPRMT UR8, URZ, 0x654, UR8 ;  /* 0x000006543f087896 */ /* 0x000fd20008000008 */
[----:B------:R-:W-:Y:S01]  /*af40*/  SYNCS.ARRIVE.TRANS64.RED.A1T0 RZ, [UR8], RZ ;  /* 0x000000ffffff79a7 */ /* 0x000fe20008100408 */
[----:B------:R-:W-:Y:S05]  /*af50*/  @P0 BRA `(.L_x_26) ;  /* 0x0000000000040947 */ /* 0x000fea0003800000 */
[----:B------:R-:W-:Y:S01]  /*af60*/  BPT.TRAP 0x1 ;  /* 0x000000040000795c */ /* 0x000fe20000300000 */
.L_x_26:
[----:B------:R-:W-:Y:S01]  /*af70*/  UIADD3 UR17, UR17, 0x1, URZ ;  /* 0x0000000111117890 */ /* 0x000fe2000fffe03f */
[C---:B-----5:R-:W-:Y:S01]  /*af80*/  ISETP.GT.AND P0, PT, R2.reuse, 0x1, PT ;  /* 0x000000010200780c */ /* 0x060fe20003f04270 */
[----:B------:R-:W-:Y:S01]  /*af90*/  UIADD3 UR23, UR23, 0x1, URZ ;  /* 0x0000000117177890 */ /* 0x000fe2000fffe03f */
[----:B------:R-:W-:Y:S01]  /*afa0*/  VIADD R2, R2, 0xffffffff ;  /* 0xffffffff02027836 */ /* 0x000fe20000000000 */
[----:B------:R-:W-:Y:S02]  /*afb0*/  UISETP.NE.AND UP0, UPT, UR17, 0x2, UPT ;  /* 0x000000021100788c */ /* 0x000fe4000bf05270 */
[----:B------:R-:W-:Y:S02]  /*afc0*/  UISETP.NE.AND UP1, UPT, UR23, 0x2, UPT ;  /* 0x000000021700788c */ /* 0x000fe4000bf25270 */
[----:B------:R-:W-:Y:S02]  /*afd0*/  USEL UR8, URZ, 0x1, UP0 ;  /* 0x000000013f087887 */ /* 0x000fe40008000000 */
[----:B------:R-:W-:-:S02]  /*afe0*/  USEL UR17, UR17, URZ, UP0 ;  /* 0x0000003f11117287 */ /* 0x000fc40008000000 */
[----:B------:R-:W-:Y:S02]  /*aff0*/  USEL UR23, UR23, URZ, UP1 ;  /* 0x0000003f17177287 */ /* 0x000fe40008800000 */
[----:B------:R-:W-:Y:S01]  /*b000*/  LOP3.LUT R0, R0, UR8, RZ, 0x3c, !PT ;  /* 0x0000000800007c12 */ /* 0x000fe2000f8e3cff */
[----:B------:R-:W-:Y:S01]  /*b010*/  UMOV UR8, 0x1 ;  /* 0x0000000100087882 */ /* 0x000fe20000000000 */
[----:B------:R-:W-:Y:S08]  /*b020*/  @P0 BRA `(.L_x_27) ;  /* 0xffffffb000780947 */ /* 0x000ff0000383ffff */
.L_x_19:
[----:B------:R-:W-:-:S04]  /*b030*/  UISETP.NE.AND UP0, UPT, UR6, URZ, UPT ;  /* 0x0000003f0600728c */ /* 0x000fc8000bf05270 */
[----:B------:R-:W-:-:S06]  /*b040*/  USEL UR6, URZ, 0x1, !UP0 ;  /* 0x000000013f067887 */ /* 0x000fcc000c000000 */
[----:B------:R-:W-:-:S13]  /*b050*/  ISETP.NE.AND P0, PT, RZ, UR6, PT ;  /* 0x00000006ff007c0c */ /* 0x000fda000bf05270 */
[----:B------:R-:W-:Y:S05]  /*b060*/  @!P0 BRA `(.L_x_28) ;  /* 0x0000003800188947 */ /* 0x000fea0003800000 */
[----:B------:R4:W-:Y:S04]  /*b070*/  STL [R1+0x620], R43 ;  /* 0x0006202b01007387 */ /* 0x0009e80000100800 */
[----:B----4-:R-:W4:Y:S04]  /*b080*/  LDL.LU R43, [R1] ;  /* 0x00000000012b7983 */ /* 0x010f280000300800 */
[----:B------:R5:W-:Y:S04]  /*b090*/  STL [R1+0x61c], R44 ;  /* 0x00061c2c01007387 */ /* 0x000be80000100800 */
[----:B-----5:R-:W5:Y:S04]  /*b0a0*/  LDL.LU R44, [R1+0x4] ;  /* 0x00000400012c7983 */ /* 0x020f680000300800 */
[----:B------:R0:W-:Y:S04]  /*b0b0*/  STL [R1+0x618], R45 ;  /* 0x0006182d01007387 */ /* 0x0001e80000100800 */
[----:B0-----:R-:W2:Y:S04]  /*b0c0*/  LDL.LU R45, [R1+0x8] ;  /* 0x00000800012d7983 */ /* 0x001ea80000300800 */
[----:B------:R0:W-:Y:S04]  /*b0d0*/  STL [R1+0x614], R46 ;  /* 0x0006142e01007387 */ /* 0x0001e80000100800 */
[----:B0-----:R-:W3:Y:S04]  /*b0e0*/  LDL.LU R46, [R1+0xc] ;  /* 0x00000c00012e7983 */ /* 0x001ee80000300800 */
        /* <DEDUP_REMOVED lines=140> */
[----:B------:R-:W3:Y:S04]  /*b9b0*/  LDL.LU R0, [R1+0x204] ;  /* 0x0002040001007983 */ /* 0x000ee80000300800 */
[----:B------:R-:W3:Y:S04]  /*b9c0*/  LDL.LU R2, [R1+0x1b0] ;  /* 0x0001b00001027983 */ /* 0x000ee80000300800 */
[----:B------:R-:W3:Y:S04]  /*b9d0*/  LDL.LU R3, [R1+0x208] ;  /* 0x0002080001037983 */ /* 0x000ee80000300800 */
        /* <DEDUP_REMOVED lines=65> */
[----:B0-----:R-:W3:Y:S01]  /*bdf0*/  LDL.LU R149, [R1+0x130] ;  /* 0x0001300001957983 */ /* 0x001ee20000300800 */
[----:B----4-:R-:W-:-:S03]  /*be00*/  FADD R4, R43, R4 ;  /* 0x000000042b047221 */ /* 0x010fc60000000000 */
[----:B------:R0:W-:Y:S01]  /*be10*/  STL [R1+0x474], R150 ;  /* 0x0004749601007387 */ /* 0x0001e20000100800 */
[----:B-----5:R-:W-:Y:S01]  /*be20*/  FADD R5, R44, R5 ;  /* 0x000000052c057221 */ /* 0x020fe20000000000 */
[----:B--2---:R-:W-:Y:S01]  /*be30*/  FADD R6, R45, R6 ;  /* 0x000000062d067221 */ /* 0x004fe20000000000 */
[----:B---3--:R-:W-:Y:S01]  /*be40*/  FADD R7, R46, R7 ;  /* 0x000000072e077221 */ /* 0x008fe20000000000 */
[----:B------:R-:W-:Y:S01]  /*be50*/  FADD R8, R47, R8 ;  /* 0x000000082f087221 */ /* 0x000fe20000000000 */
[----:B0-----:R-:W2:Y:S04]  /*be60*/  LDL.LU R150, [R1+0x12c] ;  /* 0x00012c0001967983 */ /* 0x001ea80000300800 */
[----:B------:R0:W-:Y:S01]  /*be70*/  STL [R1+0x470], R151 ;  /* 0x0004709701007387 */ /* 0x0001e20000100800 */
[----:B------:R-:W-:Y:S01]  /*be80*/  FADD R9, R48, R9 ;  /* 0x0000000930097221 */ /* 0x000fe20000000000 */
[----:B------:R-:W-:Y:S01]  /*be90*/  FADD R10, R49, R10 ;  /* 0x0000000a310a7221 */ /* 0x000fe20000000000 */
[----:B------:R-:W-:Y:S01]  /*bea0*/  FADD R11, R50, R11 ;  /* 0x0000000b320b7221 */ /* 0x000fe20000000000 */
[----:B0-----:R-:W3:Y:S04]  /*beb0*/  LDL.LU R151, [R1+0x128] ;  /* 0x0001280001977983 */ /* 0x001ee80000300800 */
[----:B------:R-:W4:Y:S04]  /*bec0*/  LDL.LU R43, [R1+0x620] ;  /* 0x00062000012b7983 */ /* 0x000f280000300800 */
[----:B------:R-:W5:Y:S04]  /*bed0*/  LDL.LU R44, [R1+0x61c] ;  /* 0x00061c00012c7983 */ /* 0x000f680000300800 */
[----:B------:R-:W4:Y:S04]  /*bee0*/  LDL.LU R45, [R1+0x618] ;  /* 0x00061800012d7983 */ /* 0x000f280000300800 */
[----:B------:R-:W5:Y:S01]  /*bef0*/  LDL.LU R46, [R1+0x614] ;  /* 0x00061400012e7983 */ /* 0x000f620000300800 */
[----:B------:R-:W-:-:S03]  /*bf00*/  FADD R12, R51, R12 ;  /* 0x0000000c330c7221 */ /* 0x000fc60000000000 */
[----:B------:R-:W4:Y:S01]  /*bf10*/  LDL.LU R47, [R1+0x610] ;  /* 0x00061000012f7983 */ /* 0x000f220000300800 */
[----:B------:R-:W-:-:S03]  /*bf20*/  FADD R13, R52, R13 ;  /* 0x0000000d340d7221 */ /* 0x000fc60000000000 */
        /* <DEDUP_REMOVED lines=134> */
[----:B------:R-:W4:Y:S04]  /*c790*/  LDL.LU R115, [R1+0x500] ;  /* 0x0005000001737983 */ /* 0x000f280000300800 */
[----:B------:R-:W4:Y:S01]  /*c7a0*/  LDL.LU R116, [R1+0x4fc] ;  /* 0x0004fc0001747983 */ /* 0x000f220000300800 */
[----:B------:R-:W-:Y:S01]  /*c7b0*/  FADD R3, R2, R3 ;  /* 0x0000000302037221 */ /* 0x000fe20000000000 */
[----:B------:R-:W-:Y:S01]  /*c7c0*/  FADD R237, R120, R237 ;  /* 0x000000ed78ed7221 */ /* 0x000fe20000000000 */
[----:B------:R-:W-:Y:S01]  /*c7d0*/  FADD R236, R121, R236 ;  /* 0x000000ec79ec7221 */ /* 0x000fe20000000000 */
[----:B------:R-:W5:Y:S01]  /*c7e0*/  LDL.LU R117, [R1+0x1b4] ;  /* 0x0001b40001757983 */ /* 0x000f620000300800 */
[----:B------:R-:W-:Y:S01]  /*c7f0*/  FADD R235, R122, R235 ;  /* 0x000000eb7aeb7221 */ /* 0x000fe20000000000 */
[----:B------:R-:W-:Y:S01]  /*c800*/  FADD R234, R123, R234 ;  /* 0x000000ea7bea7221 */ /* 0x000fe20000000000 */
[----:B------:R-:W-:Y:S01]  /*c810*/  FADD R233, R124, R233 ;  /* 0x000000e97ce97221 */ /* 0x000fe20000000000 */
[----:B------:R0:W-:Y:S01]  /*c820*/  STL [R1+0x200], R118 ;  /* 0x0002007601007387 */ /* 0x0001e20000100800 */
        /* <DEDUP_REMOVED lines=11> */
[----:B0-----:R-:W4:Y:S01]  /*c8e0*/  LDL.LU R118, [R1+0x1b8] ;  /* 0x0001b80001767983 */ /* 0x001f220000300800 */
[----:B------:R-:W-:Y:S01]  /*c8f0*/  FADD R217, R140, R217 ;  /* 0x000000d98cd97221 */ /* 0x000fe20000000000 */
[----:B------:R-:W-:Y:S01]  /*c900*/  FADD R223, R134, R223 ;  /* 0x000000df86df7221 */ /* 0x000fe20000000000 */
[----:B------:R-:W-:Y:S01]  /*c910*/  FADD R216, R141, R216 ;  /* 0x000000d88dd87221 */ /* 0x000fe20000000000 */
[----:B------:R0:W-:Y:S01]  /*c920*/  STL [R1+0x208], R3 ;  /* 0x0002080301007387 */ /* 0x0001e20000100800 */
[----:B------:R-:W-:Y:S01]  /*c930*/  FADD R222, R135, R222 ;  /* 0x000000de87de7221 */ /* 0x000fe20000000000 */
[----:B------:R-:W-:Y:S01]  /*c940*/  FADD R215, R142, R215 ;  /* 0x000000d78ed77221 */ /* 0x000fe20000000000 */
[----:B------:R-:W-:Y:S01]  /*c950*/  FADD R221, R136, R221 ;  /* 0x000000dd88dd7221 */ /* 0x000fe20000000000 */
[----:B-1----:R-:W4:Y:S01]  /*c960*/  LDL.LU R0, [R1+0x210] ;  /* 0x0002100001007983 */ /* 0x002f220000300800 */
[----:B------:R-:W-:Y:S01]  /*c970*/  FADD R214, R143, R214 ;  /* 0x000000d68fd67221 */ /* 0x000fe20000000000 */
[----:B------:R-:W-:Y:S01]  /*c980*/  FADD R220, R137, R220 ;  /* 0x000000dc89dc7221 */ /* 0x000fe20000000000 */
[----:B------:R-:W-:Y:S01]  /*c990*/  FADD R213, R144, R213 ;  /* 0x000000d590d57221 */ /* 0x000fe20000000000 */
[----:B------:R-:W4:Y:S01]  /*c9a0*/  LDL.LU R119, [R1+0x1bc] ;  /* 0x0001bc0001777983 */ /* 0x000f220000300800 */
[----:B------:R-:W-:Y:S01]  /*c9b0*/  FADD R219, R138, R219 ;  /* 0x000000db8adb7221 */ /* 0x000fe20000000000 */
[----:B------:R-:W-:Y:S01]  /*c9c0*/  FADD R212, R145, R212 ;  /* 0x000000d491d47221 */ /* 0x000fe20000000000 */
[----:B------:R-:W-:Y:S01]  /*c9d0*/  FADD R218, R139, R218 ;  /* 0x000000da8bda7221 */ /* 0x000fe20000000000 */
[----:B------:R-:W4:Y:S01]  /*c9e0*/  LDL.LU R2, [R1+0x214] ;  /* 0x0002140001027983 */ /* 0x000f220000300800 */
[----:B------:R-:W-:Y:S01]  /*c9f0*/  FADD R211, R146, R211 ;  /* 0x000000d392d37221 */ /* 0x000fe20000000000 */
[----:B---3--:R-:W-:Y:S01]  /*ca00*/  FADD R206, R151, R206 ;  /* 0x000000ce97ce7221 */ /* 0x008fe20000000000 */
[----:B------:R-:W-:Y:S01]  /*ca10*/  FADD R210, R147, R210 ;  /* 0x000000d293d27221 */ /* 0x000fe20000000000 */
[----:B------:R-:W3:Y:S01]  /*ca20*/  LDL.LU R120, [R1+0x1c0] ;  /* 0x0001c00001787983 */ /* 0x000ee20000300800 */
[----:B--2---:R-:W-:Y:S01]  /*ca30*/  FADD R207, R150, R207 ;  /* 0x000000cf96cf7221 */ /* 0x004fe20000000000 */
[----:B------:R-:W-:-:S02]  /*ca40*/  FADD R209, R148, R209 ;  /* 0x000000d194d17221 */ /* 0x000fc40000000000 */
[----:B0-----:R-:W3:Y:S04]  /*ca50*/  LDL.LU R3, [R1+0x218] ;  /* 0x0002180001037983 */ /* 0x001ee80000300800 */
[----:B------:R-:W2:Y:S04]  /*ca60*/  LDL.LU R121, [R1+0x1c4] ;  /* 0x0001c40001797983 */ /* 0x000ea80000300800 */
        /* <DEDUP_REMOVED lines=28> */
[----:B------:R-:W2:Y:S01]  /*cc30*/  LDL.LU R148, [R1+0x254] ;  /* 0x0002540001947983 */ /* 0x000ea20000300800 */
[----:B-----5:R-:W-:-:S03]  /*cc40*/  FADD R149, R117, R149 ;  /* 0x0000009575957221 */ /* 0x020fc60000000000 */
[----:B------:R-:W5:Y:S04]  /*cc50*/  LDL.LU R117, [R1+0x4f8] ;  /* 0x0004f80001757983 */ /* 0x000f680000300800 */
[----:B------:R0:W-:Y:S04]  /*cc60*/  STL [R1+0x20c], R149 ;  /* 0x00020c9501007387 */ /* 0x0001e80000100800 */
[----:B0-----:R-:W5:Y:S01]  /*cc70*/  LDL.LU R149, [R1+0x258] ;  /* 0x0002580001957983 */ /* 0x001f620000300800 */
[----:B----4-:R-:W-:-:S03]  /*cc80*/  FADD R0, R118, R0 ;  /* 0x0000000076007221 */ /* 0x010fc60000000000 */
[----:B------:R-:W4:Y:S01]  /*cc90*/  LDL.LU R118, [R1+0x4f4] ;  /* 0x0004f40001767983 */ /* 0x000f220000300800 */
[----:B------:R-:W-:-:S03]  /*cca0*/  FADD R2, R119, R2 ;  /* 0x0000000277027221 */ /* 0x000fc60000000000 */
[----:B------:R0:W-:Y:S01]  /*ccb0*/  STL [R1+0x210], R0 ;  /* 0x0002100001007387 */ /* 0x0001e20000100800 */
[----:B---3--:R-:W-:-:S03]  /*ccc0*/  FADD R3, R120, R3 ;  /* 0x0000000378037221 */ /* 0x008fc60000000000 */
[----:B0-----:R-:W3:Y:S04]  /*ccd0*/  LDL.LU R0, [R1+0x25c] ;  /* 0x00025c0001007983 */ /* 0x001ee80000300800 */
[----:B------:R-:W4:Y:S01]  /*cce0*/  LDL.LU R119, [R1+0x4f0] ;  /* 0x0004f00001777983 */ /* 0x000f220000300800 */
[----:B--2---:R-:W-:-:S03]  /*ccf0*/  FADD R122, R121, R122 ;  /* 0x0000007a797a7221 */ /* 0x004fc60000000000 */
[----:B------:R0:W-:Y:S01]  /*cd00*/  STL [R1+0x214], R2 ;  /* 0x0002140201007387 */ /* 0x0001e20000100800 */
[----:B------:R-:W-:-:S03]  /*cd10*/  FADD R124, R123, R124 ;  /* 0x0000007c7b7c7221 */ /* 0x000fc60000000000 */
[----:B0-----:R-:W2:Y:S04]  /*cd20*/  LDL.LU R2, [R1+0x260] ;  /* 0x0002600001027983 */ /* 0x001ea80000300800 */
[----:B------:R-:W4:Y:S04]  /*cd30*/  LDL.LU R120, [R1+0x4ec] ;  /* 0x0004ec0001787983 */ /* 0x000f280000300800 */
[----:B------:R0:W-:Y:S01]  /*cd40*/  STL [R1+0x218], R3 ;  /* 0x0002180301007387 */ /* 0x0001e20000100800 */
[----:B------:R-:W-:Y:S01]  /*cd50*/  FADD R126, R125, R126 ;  /* 0x0000007e7d7e7221 */ /* 0x000fe20000000000 */
[----:B------:R-:W-:-:S02]  /*cd60*/  FADD R128, R127, R128 ;  /* 0x000000807f807221 */ /* 0x000fc40000000000 */
[----:B0-----:R-:W4:Y:S04]  /*cd70*/  LDL.LU R3, [R1+0x264] ;  /* 0x0002640001037983 */ /* 0x001f280000300800 */
[----:B------:R-:W4:Y:S04]  /*cd80*/  LDL.LU R121, [R1+0x4e8] ;  /* 0x0004e80001797983 */ /* 0x000f280000300800 */
[----:B------:R0:W-:Y:S01]  /*cd90*/  STL [R1+0x21c], R122 ;  /* 0x00021c7a01007387 */ /* 0x0001e20000100800 */
[----:B------:R-:W-:-:S03]  /*cda0*/  FADD R130, R129, R130 ;  /* 0x0000008281827221 */ /* 0x000fc60000000000 */
        /* <DEDUP_REMOVED lines=42> */
[----:B------:R0:W-:Y:S04]  /*d050*/  STL [R1+0x248], R145 ;  /* 0x0002489101007387 */ /* 0x0001e80000100800 */
[----:B0-----:R-:W4:Y:S04]  /*d060*/  LDL.LU R145, [R1+0x27c] ;  /* 0x00027c0001917983 */ /* 0x001f280000300800 */
[----:B------:R-:W4:Y:S04]  /*d070*/  LDL.LU R139, [R1+0x4a0] ;  /* 0x0004a000018b7983 */ /* 0x000f280000300800 */
[----:B------:R0:W-:Y:S04]  /*d080*/  STL [R1+0x24c], R146 ;  /* 0x00024c9201007387 */ /* 0x0001e80000100800 */
[----:B0-----:R-:W4:Y:S04]  /*d090*/  LDL.LU R146, [R1+0x280] ;  /* 0x0002800001927983 */ /* 0x001f280000300800 */
[----:B------:R0:W-:Y:S01]  /*d0a0*/  STL [R1+0x250], R147 ;  /* 0x0002509301007387 */ /* 0x0001e20000100800 */
[----:B-----5:R-:W-:-:S03]  /*d0b0*/  FADD R149, R24, R149 ;  /* 0x0000009518957221 */ /* 0x020fc60000000000 */
[----:B0-----:R-:W5:Y:S04]  /*d0c0*/  LDL.LU R147, [R1+0x284] ;  /* 0x0002840001937983 */ /* 0x001f680000300800 */
[----:B------:R0:W-:Y:S04]  /*d0d0*/  STL [R1+0x254], R148 ;  /* 0x0002549401007387 */ /* 0x0001e80000100800 */
[----:B0-----:R-:W5:Y:S04]  /*d0e0*/  LDL.LU R148, [R1+0x288] ;  /* 0x0002880001947983 */ /* 0x001f680000300800 */
[----:B------:R0:W-:Y:S04]  /*d0f0*/  STL [R1+0x258], R149 ;  /* 0x0002589501007387 */ /* 0x0001e80000100800 */
[----:B0-----:R-:W5:Y:S04]  /*d100*/  LDL.LU R149, [R1+0x28c] ;  /* 0x00028c0001957983 */ /* 0x001f680000300800 */
[----:B------:R-:W5:Y:S04]  /*d110*/  LDL.LU R150, [R1+0x290] ;  /* 0x0002900001967983 */ /* 0x000f680000300800 */
[----:B------:R-:W5:Y:S01]  /*d120*/  LDL.LU R151, [R1+0x294] ;  /* 0x0002940001977983 */ /* 0x000f620000300800 */
[----:B---3--:R-:W-:Y:S01]  /*d130*/  FADD R0, R25, R0 ;  /* 0x0000000019007221 */ /* 0x008fe20000000000 */
[----:B--2---:R-:W-:-:S04]  /*d140*/  FADD R2, R26, R2 ;  /* 0x000000021a027221 */ /* 0x004fc80000000000 */
[----:B------:R0:W-:Y:S01]  /*d150*/  STL [R1+0x25c], R0 ;  /* 0x00025c0001007387 */ /* 0x0001e20000100800 */
[----:B----4-:R-:W-:-:S03]  /*d160*/  FADD R3, R27, R3 ;  /* 0x000000031b037221 */ /* 0x010fc60000000000 */
[----:B------:R-:W2:Y:S04]  /*d170*/  LDL.LU R27, [R1+0x2c8] ;  /* 0x0002c800011b7983 */ /* 0x000ea80000300800 */
[----:B------:R1:W-:Y:S04]  /*d180*/  STL [R1+0x260], R2 ;  /* 0x0002600201007387 */ /* 0x0003e80000100800 */
[----:B------:R-:W3:Y:S04]  /*d190*/  LDL.LU R26, [R1+0x2cc] ;  /* 0x0002cc00011a7983 */ /* 0x000ee80000300800 */
[----:B------:R-:W4:Y:S04]  /*d1a0*/  LDL.LU R25, [R1+0x2d0] ;  /* 0x0002d00001197983 */ /* 0x000f280000300800 */
[----:B------:R1:W-:Y:S04]  /*d1b0*/  STL [R1+0x264], R3 ;  /* 0x0002640301007387 */ /* 0x0003e80000100800 */
[----:B------:R-:W4:Y:S04]  /*d1c0*/  LDL.LU R24, [R1+0x2d4] ;  /* 0x0002d40001187983 */ /* 0x000f280000300800 */
[----:B0-----:R-:W4:Y:S04]  /*d1d0*/  LDL.LU R0, [R1+0x2d8] ;  /* 0x0002d80001007983 */ /* 0x001f280000300800 */
[----:B-1----:R-:W4:Y:S04]  /*d1e0*/  LDL.LU R2, [R1+0x2dc] ;  /* 0x0002dc0001027983 */ /* 0x002f280000300800 */
[----:B------:R-:W4:Y:S01]  /*d1f0*/  LDL.LU R3, [R1+0x2e0] ;  /* 0x0002e00001037983 */ /* 0x000f220000300800 */
[----:B------:R-:W-:-:S05]  /*d200*/  FADD R140, R28, R140 ;  /* 0x0000008c1c8c7221 */ /* 0x000fca0000000000 */
[----:B------:R0:W-:Y:S04]  /*d210*/  STL [R1+0x268], R140 ;  /* 0x0002688c01007387 */ /* 0x0001e80000100800 */
[----:B0-----:R-:W4:Y:S01]  /*d220*/  LDL.LU R140, [R1+0x49c] ;  /* 0x00049c00018c7983 */ /* 0x001f220000300800 */
[----:B------:R-:W-:-:S03]  /*d230*/  FADD R141, R29, R141 ;  /* 0x0000008d1d8d7221 */ /* 0x000fc60000000000 */
[----:B------:R-:W4:Y:S04]  /*d240*/  LDL.LU R28, [R1+0x2c4] ;  /* 0x0002c400011c7983 */ /* 0x000f280000300800 */
        /* <DEDUP_REMOVED lines=20> */
[----:B------:R0:W-:Y:S01]  /*d390*/  STL [R1+0x280], R146 ;  /* 0x0002809201007387 */ /* 0x0001e20000100800 */
[----:B-----5:R-:W-:-:S03]  /*d3a0*/  FADD R147, R35, R147 ;  /* 0x0000009323937221 */ /* 0x020fc60000000000 */
[----:B0-----:R-:W5:Y:S04]  /*d3b0*/  LDL.LU R146, [R1+0x484] ;  /* 0x0004840001927983 */ /* 0x001f680000300800 */
[----:B------:R-:W5:Y:S04]  /*d3c0*/  LDL.LU R34, [R1+0x2ac] ;  /* 0x0002ac0001227983 */ /* 0x000f680000300800 */
[----:B------:R0:W-:Y:S01]  /*d3d0*/  STL [R1+0x284], R147 ;  /* 0x0002849301007387 */ /* 0x0001e20000100800 */
[----:B------:R-:W-:-:S03]  /*d3e0*/  FADD R148, R36, R148 ;  /* 0x0000009424947221 */ /* 0x000fc60000000000 */
[----:B0-----:R-:W5:Y:S04]  /*d3f0*/  LDL.LU R147, [R1+0x480] ;  /* 0x0004800001937983 */ /* 0x001f680000300800 */
[----:B------:R-:W5:Y:S01]  /*d400*/  LDL.LU R35, [R1+0x2a8] ;  /* 0x0002a80001237983 */ /* 0x000f620000300800 */
[----:B------:R-:W-:-:S03]  /*d410*/  FADD R149, R37, R149 ;  /* 0x0000009525957221 */ /* 0x000fc60000000000 */
[----:B------:R0:W-:Y:S01]  /*d420*/  STL [R1+0x288], R148 ;  /* 0x0002889401007387 */ /* 0x0001e20000100800 */
[----:B------:R-:W-:Y:S01]  /*d430*/  FADD R150, R38, R150 ;  /* 0x0000009626967221 */ /* 0x000fe20000000000 */
[----:B------:R-:W-:Y:S02]  /*d440*/  FADD R151, R39, R151 ;  /* 0x0000009727977221 */ /* 0x000fe40000000000 */
[----:B0-----:R-:W5:Y:S04]  /*d450*/  LDL.LU R148, [R1+0x47c] ;  /* 0x00047c0001947983 */ /* 0x001f680000300800 */
[----:B------:R-:W5:Y:S04]  /*d460*/  LDL.LU R36, [R1+0x2a4] ;  /* 0x0002a40001247983 */ /* 0x000f680000300800 */
[----:B------:R0:W-:Y:S04]  /*d470*/  STL [R1+0x28c], R149 ;  /* 0x00028c9501007387 */ /* 0x0001e80000100800 */
[----:B0-----:R-:W5:Y:S04]  /*d480*/  LDL.LU R149, [R1+0x478] ;  /* 0x0004780001957983 */ /* 0x001f680000300800 */
[----:B------:R-:W5:Y:S04]  /*d490*/  LDL.LU R37, [R1+0x2a0] ;  /* 0x0002a00001257983 */ /* 0x000f680000300800 */
[----:B------:R0:W-:Y:S04]  /*d4a0*/  STL [R1+0x290], R150 ;  /* 0x0002909601007387 */ /* 0x0001e80000100800 */
[----:B0-----:R-:W5:Y:S04]  /*d4b0*/  LDL.LU R150, [R1+0x474] ;  /* 0x0004740001967983 */ /* 0x001f680000300800 */
[----:B------:R-:W5:Y:S04]  /*d4c0*/  LDL.LU R38, [R1+0x29c] ;  /* 0x00029c0001267983 */ /* 0x000f680000300800 */
[----:B------:R0:W-:Y:S04]  /*d4d0*/  STL [R1+0x294], R151 ;  /* 0x0002949701007387 */ /* 0x0001e80000100800 */
[----:B0-----:R-:W5:Y:S04]  /*d4e0*/  LDL.LU R151, [R1+0x470] ;  /* 0x0004700001977983 */ /* 0x001f680000300800 */
[----:B------:R-:W5:Y:S01]  /*d4f0*/  LDL.LU R39, [R1+0x298] ;  /* 0x0002980001277983 */ /* 0x000f620000300800 */
[----:B--2---:R-:W-:Y:S01]  /*d500*/  FADD R27, R52, R27 ;  /* 0x0000001b341b7221 */ /* 0x004fe20000000000 */
[----:B---3--:R-:W-:Y:S01]  /*d510*/  FADD R26, R53, R26 ;  /* 0x0000001a351a7221 */ /* 0x008fe20000000000 */
[----:B----4-:R-:W-:Y:S01]  /*d520*/  FADD R25, R54, R25 ;  /* 0x0000001936197221 */ /* 0x010fe20000000000 */
[----:B------:R-:W-:Y:S01]  /*d530*/  FADD R24, R55, R24 ;  /* 0x0000001837187221 */ /* 0x000fe20000000000 */
        /* <DEDUP_REMOVED lines=9> */
[----:B-----5:R-:W-:Y:S01]  /*d5d0*/  FADD R34, R45, R34 ;  /* 0x000000222d227221 */ /* 0x020fe20000000000 */
[----:B------:R-:W-:Y:S01]  /*d5e0*/  FADD R35, R44, R35 ;  /* 0x000000232c237221 */ /* 0x000fe20000000000 */
[----:B------:R-:W-:Y:S01]  /*d5f0*/  FADD R36, R43, R36 ;  /* 0x000000242b247221 */ /* 0x000fe20000000000 */
[----:B------:R-:W-:Y:S01]  /*d600*/  FADD R37, R42, R37 ;  /* 0x000000252a257221 */ /* 0x000fe20000000000 */
[----:B------:R-:W-:Y:S01]  /*d610*/  FADD R38, R41, R38 ;  /* 0x0000002629267221 */ /* 0x000fe20000000000 */
[----:B------:R-:W-:-:S05]  /*d620*/  FADD R39, R40, R39 ;  /* 0x0000002728277221 */ /* 0x000fca0000000000 */
[----:B------:R0:W-:Y:S04]  /*d630*/  STL [R1+0x298], R39 ;  /* 0x0002982701007387 */ /* 0x0001e80000100800 */
        /* <DEDUP_REMOVED lines=15> */
[----:B------:R-:W5:Y:S04]  /*d730*/  LDL.LU R51, [R1+0x2e4] ;  /* 0x0002e40001337983 */ /* 0x000f680000300800 */
[----:B------:R5:W-:Y:S04]  /*d740*/  STL [R1+0x2d8], R0 ;  /* 0x0002d80001007387 */ /* 0x000be80000100800 */
[----:B------:R-:W5:Y:S04]  /*d750*/  LDL.LU R50, [R1+0x2e8] ;  /* 0x0002e80001327983 */ /* 0x000f680000300800 */
[----:B------:R5:W-:Y:S04]  /*d760*/  STL [R1+0x2dc], R2 ;  /* 0x0002dc0201007387 */ /* 0x000be80000100800 */
[----:B------:R-:W5:Y:S04]  /*d770*/  LDL.LU R49, [R1+0x2ec] ;  /* 0x0002ec0001317983 */ /* 0x000f680000300800 */
[----:B------:R5:W-:Y:S04]  /*d780*/  STL [R1+0x2e0], R3 ;  /* 0x0002e00301007387 */ /* 0x000be80000100800 */
[----:B------:R-:W5:Y:S04]  /*d790*/  LDL.LU R48, [R1+0x2f0] ;  /* 0x0002f00001307983 */ /* 0x000f680000300800 */
        /* <DEDUP_REMOVED lines=8> */
[----:B0-----:R-:W5:Y:S04]  /*d820*/  LDL.LU R39, [R1+0x314] ;  /* 0x0003140001277983 */ /* 0x001f680000300800 */
[----:B-1----:R-:W5:Y:S04]  /*d830*/  LDL.LU R38, [R1+0x318] ;  /* 0x0003180001267983 */ /* 0x002f680000300800 */
[----:B--2---:R-:W2:Y:S04]  /*d840*/  LDL.LU R37, [R1+0x31c] ;  /* 0x00031c0001257983 */ /* 0x004ea80000300800 */
[----:B---3--:R-:W3:Y:S04]  /*d850*/  LDL.LU R36, [R1+0x320] ;  /* 0x0003200001247983 */ /* 0x008ee80000300800 */
[----:B----4-:R-:W4:Y:S04]  /*d860*/  LDL.LU R35, [R1+0x324] ;  /* 0x0003240001237983 */ /* 0x010f280000300800 */
[----:B-----5:R-:W5:Y:S04]  /*d870*/  LDL.LU R34, [R1+0x328] ;  /* 0x0003280001227983 */ /* 0x020f680000300800 */
        /* <DEDUP_REMOVED lines=12> */
[----:B------:R-:W5:Y:S01]  /*d940*/  LDL.LU R3, [R1+0x35c] ;  /* 0x00035c0001037983 */ /* 0x000f620000300800 */
[----:B------:R-:W-:Y:S01]  /*d950*/  FADD R51, R59, R51 ;  /* 0x000000333b337221 */ /* 0x000fe20000000000 */
[----:B------:R-:W-:-:S04]  /*d960*/  FADD R50, R60, R50 ;  /* 0x000000323c327221 */ /* 0x000fc80000000000 */
        /* <DEDUP_REMOVED lines=25> */
[----:B--2---:R-:W-:-:S03]  /*db00*/  FADD R37, R73, R37 ;  /* 0x0000002549257221 */ /* 0x004fc60000000000 */
[----:B------:R2:W-:Y:S01]  /*db10*/  STL [R1+0x318], R38 ;  /* 0x0003182601007387 */ /* 0x0005e20000100800 */
[----:B---3--:R-:W-:-:S03]  /*db20*/  FADD R36, R74, R36 ;  /* 0x000000244a247221 */ /* 0x008fc60000000000 */
[----:B------:R3:W-:Y:S01]  /*db30*/  STL [R1+0x31c], R37 ;  /* 0x00031c2501007387 */ /* 0x0007e20000100800 */
[----:B----4-:R-:W-:-:S03]  /*db40*/  FADD R35, R75, R35 ;  /* 0x000000234b237221 */ /* 0x010fc60000000000 */
[----:B------:R4:W-:Y:S01]  /*db50*/  STL [R1+0x320], R36 ;  /* 0x0003202401007387 */ /* 0x0009e20000100800 */
[----:B-----5:R-:W-:-:S03]  /*db60*/  FADD R34, R76, R34 ;  /* 0x000000224c227221 */ /* 0x020fc60000000000 */
        /* <DEDUP_REMOVED lines=24> */
[----:B0-----:R-:W5:Y:S01]  /*dcf0*/  LDL.LU R51, [R1+0x360] ;  /* 0x0003600001337983 */ /* 0x001f620000300800 */
[----:B------:R-:W-:-:S03]  /*dd00*/  FADD R3, R89, R3 ;  /* 0x0000000359037221 */ /* 0x000fc60000000000 */
[----:B------:R0:W-:Y:S04]  /*dd10*/  STL [R1+0x354], R0 ;  /* 0x0003540001007387 */ /* 0x0001e80000100800 */
[----:B-1----:R-:W5:Y:S04]  /*dd20*/  LDL.LU R50, [R1+0x364] ;  /* 0x0003640001327983 */ /* 0x002f680000300800 */
        /* <DEDUP_REMOVED lines=181> */
[----:B------:R-:W-:Y:S01]  /*e880*/  FADD R2, R150, R2 ;  /* 0x0000000296027221 */ /* 0x000fe20000000000 */
[----:B------:R-:W-:-:S05]  /*e890*/  FADD R3, R3, R151 ;  /* 0x0000009703037221 */ /* 0x000fca0000000000 */
[----:B------:R0:W-:Y:S04]  /*e8a0*/  STL [R1+0x454], R3 ;  /* 0x0004540301007387 */ /* 0x0001e80000100800 */
[----:B------:R0:W-:Y:S04]  /*e8b0*/  STL [R1+0x44c], R0 ;  /* 0x00044c0001007387 */ /* 0x0001e80000100800 */
[----:B------:R0:W-:Y:S02]  /*e8c0*/  STL [R1+0x450], R2 ;  /* 0x0004500201007387 */ /* 0x0001e40000100800 */
.L_x_28:
[----:B0-----:R-:W0:Y:S02]  /*e8d0*/  LDC R0, c[0x0][0x28c] ;  /* 0x0000a300ff007b82 */ /* 0x001e240000000800 */
[----:B0-----:R-:W-:-:S13]  /*e8e0*/  ISETP.GE.AND P0, PT, R0, 0x1, PT ;  /* 0x000000010000780c */ /* 0x001fda0003f06270 */
[----:B------:R-:W-:Y:S05]  /*e8f0*/  @!P0 BRA `(.L_x_29) ;  /* 0x0000000000408947 */ /* 0x000fea0003800000 */
[----:B------:R-:W-:-:S06]  /*e900*/  UISETP.NE.AND UP0, UPT, UR22, 0x3, UPT ;  /* 0x000000031600788c */ /* 0x000fcc000bf05270 */
[----:B------:R-:W-:-:S13]  /*e910*/  PLOP3.LUT P0, PT, PT, PT, UP0, 0x80, 0x0 ;  /* 0x000000000000781c */ /* 0x000fda0003f0f008 */
[----:B------:R-:W-:Y:S05]  /*e920*/  @!P0 BRA `(.L_x_30) ;  /* 0x0000000000048947 */ /* 0x000fea0003800000 */
[----:B------:R-:W-:Y:S01]  /*e930*/  BPT.TRAP 0x1 ;  /* 0x000000040000795c */ /* 0x000fe20000300000 */
.L_x_30:
[----:B------:R-:W-:-:S04]  /*e940*/  UISETP.LT.AND UP0, UPT, UR12, 0x1, UPT ;  /* 0x000000010c00788c */ /* 0x000fc8000bf01270 */
[----:B------:R-:W-:Y:S02]  /*e950*/  USEL UR6, UR12, 0x1, UP0 ;  /* 0x000000010c067887 */ /* 0x000fe40008000000 */
[----:B------:R-:W-:Y:S02]  /*e960*/  UISETP.GT.U32.AND UP0, UPT, UR13, 0x1, UPT ;  /* 0x000000010d00788c */ /* 0x000fe4000bf04070 */
[----:B------:R-:W-:-:S04]  /*e970*/  UIADD3 UR6, UR5, UR12, -UR6 ;  /* 0x0000000c05067290 */ /* 0x000fc8000fffe806 */
[----:B------:R-:W-:Y:S01]  /*e980*/  USHF.L.U32 UR6, UR6, 0x3, URZ ;  /* 0x0000000306067899 */ /* 0x000fe2000800063f */
[----:B------:R-:W-:-:S03]  /*e990*/  PLOP3.LUT P0, PT, PT, PT, UP0, 0x80, 0x0 ;  /* 0x000000000000781c */ /* 0x000fc60003f0f008 */
[----:B------:R-:W-:-:S04]  /*e9a0*/  ULOP3.LUT UR6, UR6, 0x8, URZ, 0xc0, !UPT ;  /* 0x0000000806067892 */ /* 0x000fc8000f8ec03f */
[----:B------:R-:W-:-:S04]  /*e9b0*/  UIADD3 UR6, UR15, 0x10, UR6 ;  /* 0x000000100f067890 */ /* 0x000fc8000fffe006 */
[----:B------:R-:W-:-:S09]  /*e9c0*/  UPRMT UR6, URZ, 0x654, UR6 ;  /* 0x000006543f067896 */ /* 0x000fd20008000006 */
[----:B------:R-:W-:Y:S01]  /*e9d0*/  SYNCS.ARRIVE.TRANS64.RED.A1T0 RZ, [UR6], RZ ;  /* 0x000000ffffff79a7 */ /* 0x000fe20008100406 */
[----:B------:R-:W-:Y:S05]  /*e9e0*/  @P0 BRA `(.L_x_29) ;  /* 0x0000000000040947 */ /* 0x000fea0003800000 */
[----:B------:R-:W-:Y:S01]  /*e9f0*/  BPT.TRAP 0x1 ;  /* 0x000000040000795c */ /* 0x000fe20000300000 */
.L_x_29:
[----:B------:R-:W4:Y:S01]  /*ea00*/  LDL.LU R26, [R1+0x464] ;  /* 0x00046400011a7983 */ /* 0x000f220000300800 */
[----:B------:R-:W0:Y:S01]  /*ea10*/  LDC R3, c[0x0][0x288] ;  /* 0x0000a200ff037b82 */ /* 0x000e220000000800 */
[----:B------:R-:W-:Y:S02]  /*ea20*/  ULDC UR6, c[0x0][0x284] ;  /* 0x0000a10000067ab9 */ /* 0x000fe40000000800 */
[----:B------:R-:W5:Y:S01]  /*ea30*/  LDL.LU R24, [R1+0x460] ;  /* 0x0004600001187983 */ /* 0x000f620000300800 */
[----:B------:R-:W1:Y:S02]  /*ea40*/  S2R R25, SR_TID.X ;  /* 0x0000000000197919 */ /* 0x000e640000002100 */
[----:B-1----:R-:W-:Y:S02]  /*ea50*/  LOP3.LUT R2, R25, 0x3, RZ, 0xc0, !PT ;  /* 0x0000000319027812 */ /* 0x002fe400078ec0ff */
[----:B------:R-:W-:-:S03]  /*ea60*/  SHF.R.U32.HI R32, RZ, 0x7, R25 ;  /* 0x00000007ff207819 */ /* 0x000fc60000011619 */
[----:B0-----:R-:W-:Y:S01]  /*ea70*/  IMAD R2, R2, -0x2, R3 ;  /* 0xfffffffe02027824 */ /* 0x001fe200078e0203 */
[----:B------:R-:W-:-:S05]  /*ea80*/  LOP3.LUT R32, R32, 0x1, RZ, 0xc0, !PT ;  /* 0x0000000120207812 */ /* 0x000fca00078ec0ff */
[----:B------:R-:W-:Y:S02]  /*ea90*/  IMAD.SHL.U32 R33, R32, 0x40, RZ ;  /* 0x0000004020217824 */ /* 0x000fe400078e00ff */
[----:B------:R-:W-:-:S05]  /*eaa0*/  IMAD.SHL.U32 R30, R25, 0x2, RZ ;  /* 0x00000002191e7824 */ /* 0x000fca00078e00ff */
[----:B------:R-:W-:Y:S01]  /*eab0*/  LOP3.LUT R30, R30, 0x6, RZ, 0xc0, !PT ;  /* 0x000000061e1e7812 */ /* 0x000fe200078ec0ff */
[----:B------:R-:W-:Y:S02]  /*eac0*/  IMAD.MOV.U32 R39, RZ, RZ, -0x1 ;  /* 0xffffffffff277424 */ /* 0x000fe400078e00ff */
[----:B-----5:R-:W-:-:S05]  /*ead0*/  IMAD.SHL.U32 R0, R24, 0x100, RZ ;  /* 0x0000010018007824 */ /* 0x020fca00078e00ff */
[----:B------:R-:W-:Y:S01]  /*eae0*/  ISETP.GE.AND P0, PT, R0, R3, PT ;  /* 0x000000030000720c */ /* 0x000fe20003f06270 */
[----:B------:R-:W-:Y:S01]  /*eaf0*/  IMAD.IADD R0, R2, 0x1, -R0 ;  /* 0x0000000102007824 */ /* 0x000fe200078e0a00 */
[----:B------:R-:W-:Y:S02]  /*eb00*/  SHF.R.U32.HI R2, RZ, 0x2, R25 ;  /* 0x00000002ff027819 */ /* 0x000fe40000011619 */
[----:B------:R-:W-:Y:S02]  /*eb10*/  LOP3.LUT R3, R25, 0x60, RZ, 0xc0, !PT ;  /* 0x0000006019037812 */ /* 0x000fe400078ec0ff */
[----:B------:R-:W-:Y:S02]  /*eb20*/  LOP3.LUT R2, R2, 0x7, RZ, 0xc0, !PT ;  /* 0x0000000702027812 */ /* 0x000fe400078ec0ff */
[----:B------:R-:W-:Y:S02]  /*eb30*/  SHF.R.U32.HI R3, RZ, 0x1, R3 ;  /* 0x00000001ff037819 */ /* 0x000fe40000011603 */
[----:B------:R-:W-:-:S02]  /*eb40*/  LOP3.LUT R33, R33, 0x40, R2, 0xe2, !PT ;  /* 0x0000004021217812 */ /* 0x000fc400078ee202 */
[----:B------:R-:W-:-:S05]  /*eb50*/  IADD3 R2, RZ, -R3, -R2 ;  /* 0x80000003ff027210 */ /* 0x000fca0007ffe802 */
[----:B------:R-:W-:Y:S02]  /*eb60*/  IMAD R32, R32, -0x40, R2 ;  /* 0xffffffc020207824 */ /* 0x000fe400078e0202 */
[----:B----4-:R-:W-:-:S05]  /*eb70*/  IMAD.SHL.U32 R2, R26, 0x100, RZ ;  /* 0x000001001a027824 */ /* 0x010fca00078e00ff */
[----:B------:R-:W-:Y:S01]  /*eb80*/  ISETP.GE.OR P0, PT, R2, UR6, P0 ;  /* 0x0000000602007c0c */ /* 0x000fe20008706670 */
[----:B------:R-:W-:Y:S01]  /*eb90*/  IMAD.WIDE R34, R26, 0x100, RZ ;  /* 0x000001001a227825 */ /* 0x000fe200078e02ff */
[----:B------:R-:W-:Y:S02]  /*eba0*/  IADD3 R32, -R2, UR6, R32 ;  /* 0x0000000602207c10 */ /* 0x000fe4000fffe120 */
[----:B------:R-:W-:Y:S02]  /*ebb0*/  PRMT R30, R30, 0x6540, R24 ;  /* 0x000065401e1e7816 */ /* 0x000fe40000000018 */
[----:B------:R-:W-:-:S07]  /*ebc0*/  LOP3.LUT R33, R34, R33, R3, 0xfe, !PT ;  /* 0x0000002122217212 */ /* 0x000fce00078efe03 */
[----:B------:R-:W-:Y:S05]  /*ebd0*/  @P0 BRA `(.L_x_31) ;  /* 0x0000012400dc0947 */ /* 0x000fea0003800000 */
[----:B------:R-:W0:Y:S01]  /*ebe0*/  LDC.64 R26, c[0x0][0x5c8] ;  /* 0x00017200ff1a7b82 */ /* 0x000e220000000a00 */
[----:B------:R-:W-:Y:S01]  /*ebf0*/  USHF.R.S32.HI UR8, URZ, 0x1f, UR14 ;  /* 0x0000001f3f087899 */ /* 0x000fe2000801140e */
[--C-:B------:R-:W-:Y:S01]  /*ec00*/  SHF.R.S32.HI R31, RZ, 0x1f, R30.reuse ;  /* 0x0000001fff1f7819 */ /* 0x100fe2000001141e */
[----:B------:R-:W-:Y:S01]  /*ec10*/  ULDC.64 UR10, c[0x0][0x5d0] ;  /* 0x00017400000a7ab9 */ /* 0x000fe20000000a00 */
[----:B------:R-:W-:Y:S01]  /*ec20*/  BSSY B0, `(.L_x_31) ;  /* 0x0001272000007945 */ /* 0x000fe20003800000 */
[----:B------:R-:W-:Y:S02]  /*ec30*/  UIMAD UR6, UR8, UR10, URZ ;  /* 0x0000000a080672a4 */ /* 0x000fe4000f8e023f */
[----:B------:R-:W-:Y:S02]  /*ec40*/  IMAD.U32 R24, RZ, RZ, UR10 ;  /* 0x0000000aff187e24 */ /* 0x000fe4000f8e00ff */
[----:B------:R-:W-:Y:S02]  /*ec50*/  UIMAD UR6, UR14, UR11, UR6 ;  /* 0x0000000b0e0672a4 */ /* 0x000fe4000f8e0206 */
[----:B------:R-:W-:-:S04]  /*ec60*/  IMAD.WIDE.U32 R24, R24, UR14, R30 ;  /* 0x0000000e18187c25 */ /* 0x000fc8000f8e001e */
[----:B------:R-:W-:Y:S01]  /*ec70*/  VIADD R25, R25, UR6 ;  /* 0x0000000619197c36 */ /* 0x000fe20008000000 */
[----:B------:R-:W-:Y:S01]  /*ec80*/  ULDC.64 UR6, c[0x0][0x5c0] ;  /* 0x0001700000067ab9 */ /* 0x000fe20000000a00 */
[-C--:B0-----:R-:W-:Y:S01]  /*ec90*/  IMAD R2, R35, R26.reuse, RZ ;  /* 0x0000001a23027224 */ /* 0x081fe200078e02ff */
[----:B------:R-:W-:Y:S01]  /*eca0*/  SHF.L.U64.HI R36, R26, 0x3, R27 ;  /* 0x000000031a247819 */ /* 0x000fe2000001021b */
[----:B------:R-:W-:-:S04]  /*ecb0*/  IMAD.WIDE.U32 R24, R33, R26, R24 ;  /* 0x0000001a21187225 */ /* 0x000fc800078e0018 */
[----:B------:R-:W-:Y:S01]  /*ecc0*/  IMAD R2, R33, R27, R2 ;  /* 0x0000001b21027224 */ /* 0x000fe200078e0202 */
[C---:B------:R-:W-:Y:S01]  /*ecd0*/  LEA R28, P2, R26.reuse, R24, 0x7 ;  /* 0x000000181a1c7211 */ /* 0x040fe200078438ff */
[----:B------:R-:W-:Y:S02]  /*ece0*/  IMAD.SHL.U32 R3, R26, 0x8, RZ ;  /* 0x000000081a037824 */ /* 0x000fe400078e00ff */
[----:B------:R-:W-:Y:S01]  /*ecf0*/  IMAD.IADD R25, R25, 0x1, R2 ;  /* 0x0000000119197824 */ /* 0x000fe200078e0202 */
[C---:B------:R-:W-:Y:S02]  /*ed00*/  IADD3 R2, P5, R24.reuse, UR6, RZ ;  /* 0x0000000618027c10 */ /* 0x040fe4000ffbe0ff */
[----:B------:R-:W-:Y:S02]  /*ed10*/  IADD3 R24, P0, P1, R24, UR6, R3 ;  /* 0x0000000618187c10 */ /* 0x000fe4000f91e003 */
[----:B------:R-:W-:Y:S02]  /*ed20*/  LEA.HI.X R29, R26, R25, R27, 0x7, P2 ;  /* 0x000000191a1d7211 */ /* 0x000fe400010f3c1b */
[----:B------:R-:W-:-:S02]  /*ed30*/  IADD3 R26, P2, P3, R28, UR6, R3 ;  /* 0x000000061c1a7c10 */ /* 0x000fc4000fb5e003 */
[----:B------:R-:W-:Y:S02]  /*ed40*/  IADD3.X R3, R25, UR7, RZ, P5, !PT ;  /* 0x0000000719037c10 */ /* 0x000fe4000affe4ff */
[----:B------:R-:W-:Y:S02]  /*ed50*/  FSETP.NEU.AND P5, PT, RZ, UR21, PT ;  /* 0x00000015ff007c0b */ /* 0x000fe4000bfad000 */
[----:B------:R-:W-:Y:S02]  /*ed60*/  IADD3 R28, P6, R28, UR6, RZ ;  /* 0x000000061c1c7c10 */ /* 0x000fe4000ffde0ff */
[--C-:B------:R-:W-:Y:S02]  /*ed70*/  IADD3.X R27, R29, UR7, R36.reuse, P2, P3 ;  /* 0x000000071d1b7c10 */ /* 0x100fe400097e6424 */
[----:B------:R-:W-:Y:S02]  /*ed80*/  IADD3.X R25, R25, UR7, R36, P0, P1 ;  /* 0x0000000719197c10 */ /* 0x000fe400087e2424 */
[----:B------:R-:W-:-:S05]  /*ed90*/  IADD3.X R29, R29, UR7, RZ, P6, !PT ;  /* 0x000000071d1d7c10 */ /* 0x000fca000b7fe4ff */
[----:B------:R-:W-:Y:S05]  /*eda0*/  @!P5 BRA `(.L_x_32) ;  /* 0x000000d800fcd947 */ /* 0x000fea0003800000 */
[----:B------:R-:W-:Y:S01]  /*edb0*/  ULDC.64 UR6, c[0x0][0x5b8] ;  /* 0x00016e0000067ab9 */ /* 0x000fe20000000a00 */
[----:B------:R-:W-:Y:S01]  /*edc0*/  BSSY B1, `(.L_x_33) ;  /* 0x0000013000017945 */ /* 0x000fe20003800000 */
[----:B------:R-:W-:Y:S01]  /*edd0*/  IMAD.U32 R36, RZ, RZ, UR6 ;  /* 0x00000006ff247e24 */ /* 0x000fe2000f8e00ff */
[----:B------:R-:W-:-:S03]  /*ede0*/  UIMAD UR6, UR8, UR6, URZ ;  /* 0x00000006080672a4 */ /* 0x000fc6000f8e023f */
[----:B------:R-:W-:Y:S01]  /*edf0*/  IMAD.WIDE.U32 R30, R36, UR14, R30 ;  /* 0x0000000e241e7c25 */ /* 0x000fe2000f8e001e */
[----:B------:R-:W-:Y:S01]  /*ee00*/  UIMAD UR6, UR14, UR7, UR6 ;  /* 0x000000070e0672a4 */ /* 0x000fe2000f8e0206 */
[----:B------:R-:W-:Y:S02]  /*ee10*/  ULDC.64 UR8, c[0x0][0x5a8] ;  /* 0x00016a0000087ab9 */ /* 0x000fe40000000a00 */
[----:B------:R-:W-:-:S03]  /*ee20*/  IMAD.MOV.U32 R36, RZ, RZ, R30 ;  /* 0x000000ffff247224 */ /* 0x000fc600078e001e */
[----:B------:R-:W-:Y:S01]  /*ee30*/  VIADD R37, R31, UR6 ;  /* 0x000000061f257c36 */ /* 0x000fe20008000000 */
[----:B------:R-:W-:Y:S02]  /*ee40*/  ULDC.64 UR6, c[0x0][0x5b0] ;  /* 0x00016c0000067ab9 */ /* 0x000fe40000000a00 */
[----:B------:R-:W-:Y:S02]  /*ee50*/  IMAD R38, R35, UR6, RZ ;  /* 0x0000000623267c24 */ /* 0x000fe4000f8e02ff */
[----:B------:R-:W-:-:S04]  /*ee60*/  IMAD.WIDE.U32 R30, R33, UR6, R36 ;  /* 0x00000006211e7c25 */ /* 0x000fc8000f8e0024 */
[----:B------:R-:W-:Y:S01]  /*ee70*/  IMAD R38, R33, UR7, R38 ;  /* 0x0000000721267c24 */ /* 0x000fe2000f8e0226 */
[----:B------:R-:W-:-:S04]  /*ee80*/  IADD3 R30, P0, R30, UR8, RZ ;  /* 0x000000081e1e7c10 */ /* 0x000fc8000ff1e0ff */
[--C-:B------:R-:W-:Y:S02]  /*ee90*/  IADD3.X R31, R31, UR9, R38.reuse, P0, !PT ;  /* 0x000000091f1f7c10 */ /* 0x100fe400087fe426 */
[----:B------:R-:W-:Y:S02]  /*eea0*/  ISETP.GE.AND P0, PT, R32, 0x1, PT ;  /* 0x000000012000780c */ /* 0x000fe40003f06270 */
[----:B------:R-:W-:Y:S02]  /*eeb0*/  PRMT R38, RZ, 0x7610, R38 ;  /* 0x00007610ff267816 */ /* 0x000fe40000000026 */
[----:B------:R-:W-:-:S13]  /*eec0*/  ISETP.LT.OR P1, PT, R0, 0x1, !P0 ;  /* 0x000000010000780c */ /* 0x000fda0004721670 */
[----:B------:R-:W-:Y:S05]  /*eed0*/  @P1 BRA `(.L_x_34) ;  /* 0x0000000000041947 */ /* 0x000fea0003800000 */
[----:B------:R0:W5:Y:S02]  /*eee0*/  LDG.E.U8 R38, desc[UR18][R30.64] ;  /* 0x000000121e267981 */ /* 0x000164000c1e1100 */
.L_x_34:
[----:B------:R-:W-:Y:S05]  /*eef0*/  BSYNC B1 ;  /* 0x0000000000017941 */ /* 0x000fea0003800000 */
.L_x_33:
[----:B-----5:R-:W-:Y:S01]  /*ef00*/  LOP3.LUT R38, R38, 0xff, RZ, 0xc0, !PT ;  /* 0x000000ff26267812 */ /* 0x020fe200078ec0ff */
[----:B------:R-:W-:Y:S03]  /*ef10*/  BSSY B1, `(.L_x_35) ;  /* 0x000000b000017945 */ /* 0x000fe60003800000 */
[----:B------:R-:W-:-:S05]  /*ef20*/  F2FP.F16.E4M3.UNPACK_B R38, R38 ;  /* 0x00000026ff26723e */ /* 0x000fca00020006ff */
[----:B------:R-:W-:-:S05]  /*ef30*/  HADD2.F32 R38, -RZ, R38.H0_H0 ;  /* 0x20000026ff267230 */ /* 0x000fca0000004100 */
[----:B------:R-:W-:-:S04]  /*ef40*/  FMUL R38, R38, UR21 ;  /* 0x0000001526267c20 */ /* 0x000fc80008400000 */
[----:B------:R-:W-:-:S05]  /*ef50*/  FFMA R4, R4, UR20, R38 ;  /* 0x0000001404047c23 */ /* 0x000fca0008000026 */
[----:B------:R-:W-:-:S05]  /*ef60*/  F2FP.SATFINITE.E4M3.F32.PACK_AB_MERGE_C R4, RZ, R4, RZ ;  /* 0x00000004ff04723e */ /* 0x000fca00048070ff */
[----:B------:R1:W-:Y:S01]  /*ef70*/  @!P1 STG.E.U8 desc[UR18][R2.64], R4 ;  /* 0x0000000402009986 */ /* 0x0003e2000c101112 */
[----:B------:R-:W-:Y:S02]  /*ef80*/  ISETP.LT.OR P1, PT, R0, 0x2, !P0 ;  /* 0x000000020000780c */ /* 0x000fe40004721670 */
[----:B-1----:R-:W-:-:S11]  /*ef90*/  PRMT R4, RZ, 0x7610, R4 ;  /* 0x00007610ff047816 */ /* 0x002fd60000000004 */
[----:B------:R-:W-:Y:S05]  /*efa0*/  @P1 BRA `(.L_x_36) ;  /* 0x0000000000041947 */ /* 0x000fea0003800000 */
[----:B------:R1:W5:Y:S02]  /*efb0*/  LDG.E.U8 R4, desc[UR18][R30.64+0x1] ;  /* 0x000001121e047981 */ /* 0x000364000c1e1100 */
.L_x_36:
[----:B------:R-:W-:Y:S05]  /*efc0*/  BSYNC B1 ;  /* 0x0000000000017941 */ /* 0x000fea0003800000 */
.L_x_35:
        /* <DEDUP_REMOVED lines=8> */
[----:B------:R-:W-:-:S05]  /*f050*/  IADD3 R4, P1, R33, 0x8, RZ ;  /* 0x0000000821047810 */ /* 0x000fca0007f3e0ff */
[----:B----4-:R-:W-:-:S04]  /*f060*/  IMAD.X R5, RZ, RZ, R35, P1 ;  /* 0x000000ffff057224 */ /* 0x010fc800008e0623 */
[----:B------:R-:W-:-:S04]  /*f070*/  IMAD R5, R5, UR6, RZ ;  /* 0x0000000605057c24 */ /* 0x000fc8000f8e02ff */
[C---:B------:R-:W-:Y:S02]  /*f080*/  IMAD R38, R4.reuse, UR7, R5 ;  /* 0x0000000704267c24 */ /* 0x040fe4000f8e0205 */
[----:B------:R-:W-:-:S03]  /*f090*/  IMAD.WIDE.U32 R4, R4, UR6, R36 ;  /* 0x0000000604047c25 */ /* 0x000fc6000f8e0024 */
[----:B------:R-:W-:-:S04]  /*f0a0*/  IADD3 R4, P1, R4, UR8, RZ ;  /* 0x0000000804047c10 */ /* 0x000fc8000ff3e0ff */
[--C-:B------:R-:W-:Y:S02]  /*f0b0*/  IADD3.X R5, R5, UR9, R38.reuse, P1, !PT ;  /* 0x0000000905057c10 */ /* 0x100fe40008ffe426 */
[----:B------:R-:W-:Y:S02]  /*f0c0*/  ISETP.GE.AND P1, PT, R32, 0x9, PT ;  /* 0x000000092000780c */ /* 0x000fe40003f26270 */
[----:B------:R-:W-:Y:S02]  /*f0d0*/  PRMT R38, RZ, 0x7610, R38 ;  /* 0x00007610ff267816 */ /* 0x000fe40000000026 */
[----:B------:R-:W-:-:S13]  /*f0e0*/  ISETP.LT.OR P2, PT, R0, 0x1, !P1 ;  /* 0x000000010000780c */ /* 0x000fda0004f41670 */
[----:B------:R-:W-:Y:S05]  /*f0f0*/  @P2 BRA `(.L_x_38) ;  /* 0x0000000000042947 */ /* 0x000fea0003800000 */
[----:B------:R4:W5:Y:S02]  /*f100*/  LDG.E.U8 R38, desc[UR18][R4.64] ;  /* 0x0000001204267981 */ /* 0x000964000c1e1100 */
.L_x_38:
[----:B------:R-:W-:Y:S05]  /*f110*/  BSYNC B1 ;  /* 0x0000000000017941 */ /* 0x000fea0003800000 */
.L_x_37:
        /* <DEDUP_REMOVED lines=9> */
[----:B0-----:R-:W-:-:S11]  /*f1b0*/  PRMT R6, RZ, 0x7610, R6 ;  /* 0x00007610ff067816 */ /* 0x001fd60000000006 */
[----:B------:R-:W-:Y:S05]  /*f1c0*/  @P2 BRA `(.L_x_40) ;  /* 0x0000000000042947 */ /* 0x000fea0003800000 */
[----:B------:R0:W5:Y:S02]  /*f1d0*/  LDG.E.U8 R6, desc[UR18][R4.64+0x1] ;  /* 0x0000011204067981 */ /* 0x000164000c1e1100 */
.L_x_40:
[----:B------:R-:W-:Y:S05]  /*f1e0*/  BSYNC B1 ;  /* 0x0000000000017941 */ /* 0x000fea0003800000 */
.L_x_39:
[----:B-----5:R-:W-:Y:S01]  /*f1f0*/  LOP3.LUT R6, R6, 0xff, RZ, 0xc0, !PT ;  /* 0x000000ff06067812 */ /* 0x020fe200078ec0ff */
[----:B------:R-:W-:Y:S01]  /*f200*/  BSSY B1, `(.L_x_41) ;  /* 0x000000b000017945 */ /* 0x000fe20003800000 */
[----:B------:R-:W-:Y:S02]  /*f210*/  ISETP.LT.OR P3, PT, R0, 0x9, !P0 ;  /* 0x000000090000780c */ /* 0x000fe40004761670 */
[----:B------:R-:W-:-:S05]  /*f220*/  F2FP.F16.E4M3.UNPACK_B R6, R6 ;  /* 0x00000006ff06723e */ /* 0x000fca00020006ff */
[----:B------:R-:W-:-:S05]  /*f230*/  HADD2.F32 R6, -RZ, R6.H0_H0 ;  /* 0x20000006ff067230 */ /* 0x000fca0000004100 */
[----:B------:R-:W-:-:S04]  /*f240*/  FMUL R6, R6, UR21 ;  /* 0x0000001506067c20 */ /* 0x000fc80008400000 */
[--C-:B------:R-:W-:Y:S01]  /*f250*/  FFMA R7, R7, UR20, R6.reuse ;  /* 0x0000001407077c23 */ /* 0x100fe20008000006 */
[----:B------:R-:W-:-:S04]  /*f260*/  PRMT R6, RZ, 0x7610, R6 ;  /* 0x00007610ff067816 */ /* 0x000fc80000000006 */
[----:B------:R-:W-:-:S05]  /*f270*/  F2FP.SATFINITE.E4M3.F32.PACK_AB_MERGE_C R7, RZ, R7, RZ ;  /* 0x00000007ff07723e */ /* 0x000fca00048070ff */
[----:B------:R0:W-:Y:S01]  /*f280*/  @!P2 STG.E.U8 desc[UR18][R24.64+0x1], R7 ;  /* 0x000001071800a986 */ /* 0x0001e2000c101112 */
[----:B------:R-:W-:Y:S05]  /*f290*/  @P3 BRA `(.L_x_42) ;  /* 0x0000000000043947 */ /* 0x000fea0003800000 */
[----:B------:R0:W5:Y:S02]  /*f2a0*/  LDG.E.U8 R6, desc[UR18][R30.64+0x8] ;  /* 0x000008121e067981 */ /* 0x000164000c1e1100 */
.L_x_42:
[----:B------:R-:W-:Y:S05]  /*f2b0*/  BSYNC B1 ;  /* 0x0000000000017941 */ /* 0x000fea0003800000 */
.L_x_41:
        /* <DEDUP_REMOVED lines=12> */
.L_x_44:
[----:B------:R-:W-:Y:S05]  /*f380*/  BSYNC B1 ;  /* 0x0000000000017941 */ /* 0x000fea0003800000 */
.L_x_43:
        /* <DEDUP_REMOVED lines=12> */
.L_x_46:
[----:B------:R-:W-:Y:S05]  /*f450*/  BSYNC B1 ;  /* 0x0000000000017941 */ /* 0x000fea0003800000 */
.L_x_45:
        /* <DEDUP_REMOVED lines=12> */
.L_x_48:
[----:B------:R-:W-:Y:S05]  /*f520*/  BSYNC B1 ;  /* 0x0000000000017941 */ /* 0x000fea0003800000 */
.L_x_47:
        /* <DEDUP_REMOVED lines=12> */
.L_x_50:
[----:B------:R-:W-:Y:S05]  /*f5f0*/  BSYNC B1 ;  /* 0x0000000000017941 */ /* 0x000fea0003800000 */
.L_x_49:
        /* <DEDUP_REMOVED lines=12> */
.L_x_52:
[----:B------:R-:W-:Y:S05]  /*f6c0*/  BSYNC B1 ;  /* 0x0000000000017941 */ /* 0x000fea0003800000 */
.L_x_51:
        /* <DEDUP_REMOVED lines=12> */
.L_x_54:
[----:B------:R-:W-:Y:S05]  /*f790*/  BSYNC B1 ;  /* 0x0000000000017941 */ /* 0x000fea0003800000 */
.L_x_53:
        /* <DEDUP_REMOVED lines=12> */
.L_x_56:
[----:B------:R-:W-:Y:S05]  /*f860*/  BSYNC B1 ;  /* 0x0000000000017941 */ /* 0x000fea0003800000 */
.L_x_55:
        /* <DEDUP_REMOVED lines=12> */
.L_x_58:
[----:B------:R-:W-:Y:S05]  /*f930*/  BSYNC B1 ;  /* 0x0000000000017941 */ /* 0x000fea0003800000 */
.L_x_57:
        /* <DEDUP_REMOVED lines=12> */
.L_x_60:
[----:B------:R-:W-:Y:S05]  /*fa00*/  BSYNC B1 ;  /* 0x0000000000017941 */ /* 0x000fea0003800000 */
.L_x_59:
        /* <DEDUP_REMOVED lines=12> */
.L_x_62:
[----:B------:R-:W-:Y:S05]  /*fad0*/  BSYNC B1 ;  /* 0x0000000000017941 */ /* 0x000fea0003800000 */
.L_x_61:
        /* <DEDUP_REMOVED lines=12> */
.L_x_64:
[----:B------:R-:W-:Y:S05]  /*fba0*/  BSYNC B1 ;  /* 0x0000000000017941 */ /* 0x000fea0003800000 */
.L_x_63:
        /* <DEDUP_REMOVED lines=12> */
.L_x_66:
[----:B------:R-:W-:Y:S05]  /*fc70*/  BSYNC B1 ;  /* 0x0000000000017941 */ /* 0x000fea0003800000 */
.L_x_65:
        /* <DEDUP_REMOVED lines=12> */
.L_x_68:
[----:B------:R-:W-:Y:S05]  /*fd40*/  BSYNC B1 ;  /* 0x0000000000017941 */ /* 0x000fea0003800000 */
.L_x_67:
        /* <DEDUP_REMOVED lines=12> */
.L_x_70:
[----:B------:R-:W-:Y:S05]  /*fe10*/  BSYNC B1 ;  /* 0x0000000000017941 */ /* 0x000fea0003800000 */
.L_x_69:
        /* <DEDUP_REMOVED lines=12> */
.L_x_72:
[----:B------:R-:W-:Y:S05]  /*fee0*/  BSYNC B1 ;  /* 0x0000000000017941 */ /* 0x000fea0003800000 */
.L_x_71:
        /* <DEDUP_REMOVED lines=12> */
.L_x_74:
[----:B------:R-:W-:Y:S05]  /*ffb0*/  BSYNC B1 ;  /* 0x0000000000017941 */ /* 0x000fea0003800000 */
.L_x_73:
        /* <DEDUP_REMOVED lines=12> */
.L_x_76:
[----:B------:R-:W-:Y:S05]  /*10080*/  BSYNC B1 ;  /* 0x0000000000017941 */ /* 0x000fea0003800000 */
.L_x_75:
        /* <DEDUP_REMOVED lines=12> */
.L_x_78:
[----:B------:R-:W-:Y:S05]  /*10150*/  BSYNC B1 ;  /* 0x0000000000017941 */ /* 0x000fea0003800000 */
.L_x_77:
        /* <DEDUP_REMOVED lines=12> */
.L_x_80:
[----:B------:R-:W-:Y:S05]  /*10220*/  BSYNC B1 ;  /* 0x0000000000017941 */ /* 0x000fea0003800000 */
.L_x_79:
        /* <DEDUP_REMOVED lines=12> */
.L_x_82:
[----:B------:R-:W-:Y:S05]  /*102f0*/  BSYNC B1 ;  /* 0x0000000000017941 */ /* 0x000fea0003800000 */
.L_x_81:
        /* <DEDUP_REMOVED lines=12> */
.L_x_84:
[----:B------:R-:W-:Y:S05]  /*103c0*/  BSYNC B1 ;  /* 0x0000000000017941 */ /* 0x000fea0003800000 */
.L_x_83:
        /* <DEDUP_REMOVED lines=12> */
.L_x_86:
[----:B------:R-:W-:Y:S05]  /*10490*/  BSYNC B1 ;  /* 0x0000000000017941 */ /* 0x000fea0003800000 */
.L_x_85:
        /* <DEDUP_REMOVED lines=12> */
.L_x_88:
[----:B------:R-:W-:Y:S05]  /*10560*/  BSYNC B1 ;  /* 0x0000000000017941 */ /* 0x000fea0003800000 */
.L_x_87:
        /* <DEDUP_REMOVED lines=12> */
.L_x_90:
[----:B------:R-:W-:Y:S05]  /*10630*/  BSYNC B1 ;  /* 0x0000000000017941 */ /* 0x000fea0003800000 */
.L_x_89:
        /* <DEDUP_REMOVED lines=12> */
.L_x_92:
[----:B------:R-:W-:Y:S05]  /*10700*/  BSYNC B1 ;  /* 0x0000000000017941 */ /* 0x000fea0003800000 */
.L_x_91:
        /* <DEDUP_REMOVED lines=12> */
.L_x_94:
[----:B------:R-:W-:Y:S05]  /*107d0*/  BSYNC B1 ;  /* 0x0000000000017941 */ /* 0x000fea0003800000 */
.L_x_93:
        /* <DEDUP_REMOVED lines=12> */
.L_x_96:
[----:B------:R-:W-:Y:S05]  /*108a0*/  BSYNC B1 ;  /* 0x0000000000017941 */ /* 0x000fea0003800000 */
.L_x_95:
        /* <DEDUP_REMOVED lines=12> */
.L_x_98:
[----:B------:R-:W-:Y:S05]  /*10970*/  BSYNC B1 ;  /* 0x0000000000017941 */ /* 0x000fea0003800000 */
.L_x_97:
        /* <DEDUP_REMOVED lines=12> */
.L_x_100:
[----:B------:R-:W-:Y:S05]  /*10a40*/  BSYNC B1 ;  /* 0x0000000000017941 */ /* 0x000fea0003800000 */
.L_x_99:
        /* <DEDUP_REMOVED lines=12> */
.L_x_102:
[----:B------:R-:W-:Y:S05]  /*10b10*/  BSYNC B1 ;  /* 0x0000000000017941 */ /* 0x000fea0003800000 */
.L_x_101:
        /* <DEDUP_REMOVED lines=12> */
.L_x_104:
[----:B------:R-:W-:Y:S05]  /*10be0*/  BSYNC B1 ;  /* 0x0000000000017941 */ /* 0x000fea0003800000 */
.L_x_103:
        /* <DEDUP_REMOVED lines=12> */
.L_x_106:
[----:B------:R-:W-:Y:S05]  /*10cb0*/  BSYNC B1 ;  /* 0x0000000000017941 */ /* 0x000fea0003800000 */
.L_x_105:
        /* <DEDUP_REMOVED lines=12> */
.L_x_108:
[----:B------:R-:W-:Y:S05]  /*10d80*/  BSYNC B1 ;  /* 0x0000000000017941 */ /* 0x000fea0003800000 */
.L_x_107:
        /* <DEDUP_REMOVED lines=12> */
.L_x_110:
[----:B------:R-:W-:Y:S05]  /*10e50*/  BSYNC B1 ;  /* 0x0000000000017941 */ /* 0x000fea0003800000 */
.L_x_109:
        /* <DEDUP_REMOVED lines=12> */
.L_x_112:
[----:B------:R-:W-:Y:S05]  /*10f20*/  BSYNC B1 ;  /* 0x0000000000017941 */ /* 0x000fea0003800000 */
.L_x_111:
        /* <DEDUP_REMOVED lines=12> */
.L_x_114:
[----:B------:R-:W-:Y:S05]  /*10ff0*/  BSYNC B1 ;  /* 0x0000000000017941 */ /* 0x000fea0003800000 */
.L_x_113:
[----:B-----5:R-:W-:Y:S01]  /*11000*/  LOP3.LUT R6, R6, 0xff, RZ, 0xc0, !PT ;  /* 0x000000ff06067812 */ /* 0x020fe200078ec0ff */
[----:B------:R-:W-:Y:S01]  /*11010*/  BSSY B1, `(.L_x_115) ;  /* 0x000000b000017945 */ /* 0x000fe20003800000 */
[----:B------:R-:W-:Y:S02]  /*11020*/  ISETP.LT.OR P2, PT, R0, 0x52, !P0 ;  /* 0x000000520000780c */ /* 0x000fe40004741670 */
[----:B------:R-:W-:-:S05]  /*11030*/  F2FP.F16.E4M3.UNPACK_B R6, R6 ;  /* 0x00000006ff06723e */ /* 0x000fca00020006ff */
[----:B------:R-:W-:-:S05]  /*11040*/  HADD2.F32 R6, -RZ, R6.H0_H0 ;  /* 0x20000006ff067230 */ /* 0x000fca0000004100 */
[----:B------:R-:W-:-:S04]  /*11050*/  FMUL R6, R6, UR21 ;  /* 0x0000001506067c20 */ /* 0x000fc80008400000 */
[----:B------:R-:W-:-:S05]  /*11060*/  FFMA R6, R172, UR20, R6 ;  /* 0x00000014ac067c23 */ /* 0x000fca0008000006 */
[----:B0-----:R-:W-:Y:S02]  /*11070*/  F2FP.SATFINITE.E4M3.F32.PACK_AB_MERGE_C R7, RZ, R6, RZ ;  /* 0x00000006ff07723e */ /* 0x001fe400048070ff */
[----:B------:R-:W-:-:S03]  /*11080*/  PRMT R6, RZ, 0x7610, R6 ;  /* 0x00007610ff067816 */ /* 0x000fc60000000006 */
[----:B------:R0:W-:Y:S01]  /*11090*/  @!P3 STG.E.U8 desc[UR18][R2.64+0x50], R7 ;  /* 0x000050070200b986 */ /* 0x0001e2000c101112 */
[----:B------:R-:W-:Y:S05]  /*110a0*/  @P2 BRA `(.L_x_116) ;  /* 0x0000000000042947 */ /* 0x000fea0003800000 */
[----:B------:R0:W5:Y:S02]  /*110b0*/  LDG.E.U8 R6, desc[UR18][R30.64+0x51] ;  /* 0x000051121e067981 */ /* 0x000164000c1e1100 */
.L_x_116:
[----:B------:R-:W-:Y:S05]  /*110c0*/  BSYNC B1 ;  /* 0x0000000000017941 */ /* 0x000fea0003800000 */
.L_x_115:
        /* <DEDUP_REMOVED lines=12> */
.L_x_118:
[----:B------:R-:W-:Y:S05]  /*11190*/  BSYNC B1 ;  /* 0x0000000000017941 */ /* 0x000fea0003800000 */
.L_x_117:
        /* <DEDUP_REMOVED lines=12> */
.L_x_120:
[----:B------:R-:W-:Y:S05]  /*11260*/  BSYNC B1 ;  /* 0x0000000000017941 */ /* 0x000fea0003800000 */
.L_x_119:
        /* <DEDUP_REMOVED lines=12> */
.L_x_122:
[----:B------:R-:W-:Y:S05]  /*11330*/  BSYNC B1 ;  /* 0x0000000000017941 */ /* 0x000fea0003800000 */
.L_x_121:
[----:B-----5:R-:W-:Y:S01]  /*11340*/  LOP3.LUT R6, R6, 0xff, RZ, 0xc0, !PT ;  /* 0x000000ff06067812 */ /* 0x020fe200078ec0ff */
[----:B------:R-:W-:Y:S01]  /*11350*/  BSSY B1, `(.L_x_123) ;  /* 0x000000b000017945 */ /* 0x000fe20003800000 */
[----:B------:R-:W-:Y:S02]  /*11360*/  ISETP.LT.OR P2, PT, R0, 0x5a, !P0 ;  /* 0x0000005a0000780c */ /* 0x000fe40004741670 */
[----:B------:R-:W-:-:S05]  /*11370*/  F2FP.F16.E4M3.UNPACK_B R6, R6 ;  /* 0x00000006ff06723e */ /* 0x000fca00020006ff */
[----:B------:R-:W-:-:S05]  /*11380*/  HADD2.F32 R6, -RZ, R6.H0_H0 ;  /* 0x20000006ff067230 */ /* 0x000fca0000004100 */
[----:B0-----:R-:W-:Y:S01]  /*11390*/  FMUL R7, R6, UR21 ;  /* 0x0000001506077c20 */ /* 0x001fe20008400000 */
[----:B------:R-:W-:-:S03]  /*113a0*/  PRMT R6, RZ, 0x7610, R6 ;  /* 0x00007610ff067816 */ /* 0x000fc60000000006 */
[----:B------:R-:W-:-:S05]  /*113b0*/  FFMA R7, R176, UR20, R7 ;  /* 0x00000014b0077c23 */ /* 0x000fca0008000007 */
[----:B------:R-:W-:-:S05]  /*113c0*/  F2FP.SATFINITE.E4M3.F32.PACK_AB_MERGE_C R7, RZ, R7, RZ ;  /* 0x00000007ff07723e */ /* 0x000fca00048070ff */
[----:B------:R0:W-:Y:S01]  /*113d0*/  @!P3 STG.E.U8 desc[UR18][R2.64+0x58], R7 ;  /* 0x000058070200b986 */ /* 0x0001e2000c101112 */
[----:B------:R-:W-:Y:S05]  /*113e0*/  @P2 BRA `(.L_x_124) ;  /* 0x0000000000042947 */ /* 0x000fea0003800000 */
[----:B------:R0:W5:Y:S02]  /*113f0*/  LDG.E.U8 R6, desc[UR18][R30.64+0x59] ;  /* 0x000059121e067981 */ /* 0x000164000c1e1100 */
.L_x_124:
[----:B------:R-:W-:Y:S05]  /*11400*/  BSYNC B1 ;  /* 0x0000000000017941 */ /* 0x000fea0003800000 */
.L_x_123:
        /* <DEDUP_REMOVED lines=12> */
.L_x_126:
[----:B------:R-:W-:Y:S05]  /*114d0*/  BSYNC B1 ;  /* 0x0000000000017941 */ /* 0x000fea0003800000 */
.L_x_125:
        /* <DEDUP_REMOVED lines=12> */
.L_x_128:
[----:B------:R-:W-:Y:S05]  /*115a0*/  BSYNC B1 ;  /* 0x0000000000017941 */ /* 0x000fea0003800000 */
.L_x_127:
        /* <DEDUP_REMOVED lines=12> */
.L_x_130:
[----:B------:R-:W-:Y:S05]  /*11670*/  BSYNC B1 ;  /* 0x0000000000017941 */ /* 0x000fea0003800000 */
.L_x_129:
        /* <DEDUP_REMOVED lines=12> */
.L_x_132:
[----:B------:R-:W-:Y:S05]  /*11740*/  BSYNC B1 ;  /* 0x0000000000017941 */ /* 0x000fea0003800000 */
.L_x_131:
        /* <DEDUP_REMOVED lines=12> */
.L_x_134:
[----:B------:R-:W-:Y:S05]  /*11810*/  BSYNC B1 ;  /* 0x0000000000017941 */ /* 0x000fea0003800000 */
.L_x_133:
        /* <DEDUP_REMOVED lines=12> */
.L_x_136:
[----:B------:R-:W-:Y:S05]  /*118e0*/  BSYNC B1 ;  /* 0x0000000000017941 */ /* 0x000fea0003800000 */
.L_x_135:
        /* <DEDUP_REMOVED lines=12> */
.L_x_138:
[----:B------:R-:W-:Y:S05]  /*119b0*/  BSYNC B1 ;  /* 0x0000000000017941 */ /* 0x000fea0003800000 */
.L_x_137:
        /* <DEDUP_REMOVED lines=12> */
.L_x_140:
[----:B------:R-:W-:Y:S05]  /*11a80*/  BSYNC B1 ;  /* 0x0000000000017941 */ /* 0x000fea0003800000 */
.L_x_139:
        /* <DEDUP_REMOVED lines=12> */
.L_x_142:
[----:B------:R-:W-:Y:S05]  /*11b50*/  BSYNC B1 ;  /* 0x0000000000017941 */ /* 0x000fea0003800000 */
.L_x_141:
        /* <DEDUP_REMOVED lines=12> */
.L_x_144:
[----:B------:R-:W-:Y:S05]  /*11c20*/  BSYNC B1 ;  /* 0x0000000000017941 */ /* 0x000fea0003800000 */
.L_x_143:
        /* <DEDUP_REMOVED lines=12> */
.L_x_146:
[----:B------:R-:W-:Y:S05]  /*11cf0*/  BSYNC B1 ;  /* 0x0000000000017941 */ /* 0x000fea0003800000 */
.L_x_145:
        /* <DEDUP_REMOVED lines=12> */
.L_x_148:
[----:B------:R-:W-:Y:S05]  /*11dc0*/  BSYNC B1 ;  /* 0x0000000000017941 */ /* 0x000fea0003800000 */
.L_x_147:
        /* <DEDUP_REMOVED lines=12> */
.L_x_150:
[----:B------:R-:W-:Y:S05]  /*11e90*/  BSYNC B1 ;  /* 0x0000000000017941 */ /* 0x000fea0003800000 */
.L_x_149:
        /* <DEDUP_REMOVED lines=12> */
.L_x_152:
[----:B------:R-:W-:Y:S05]  /*11f60*/  BSYNC B1 ;  /* 0x0000000000017941 */ /* 0x000fea0003800000 */
.L_x_151:
        /* <DEDUP_REMOVED lines=12> */
.L_x_154:
[----:B------:R-:W-:Y:S05]  /*12030*/  BSYNC B1 ;  /* 0x0000000000017941 */ /* 0x000fea0003800000 */
.L_x_153:
        /* <DEDUP_REMOVED lines=12> */
.L_x_156:
[----:B------:R-:W-:Y:S05]  /*12100*/  BSYNC B1 ;  /* 0x0000000000017941 */ /* 0x000fea0003800000 */
.L_x_155:
        /* <DEDUP_REMOVED lines=12> */
.L_x_158:
[----:B------:R-:W-:Y:S05]  /*121d0*/  BSYNC B1 ;  /* 0x0000000000017941 */ /* 0x000fea0003800000 */
.L_x_157:
        /* <DEDUP_REMOVED lines=12> */
.L_x_160:
[----:B------:R-:W-:Y:S05]  /*122a0*/  BSYNC B1 ;  /* 0x0000000000017941 */ /* 0x000fea0003800000 */
.L_x_159:
        /* <DEDUP_REMOVED lines=12> */
.L_x_162:
[----:B------:R-:W-:Y:S05]  /*12370*/  BSYNC B1 ;  /* 0x0000000000017941 */ /* 0x000fea0003800000 */
.L_x_161:
        /* <DEDUP_REMOVED lines=12> */
.L_x_164:
[----:B------:R-:W-:Y:S05]  /*12440*/  BSYNC B1 ;  /* 0x0000000000017941 */ /* 0x000fea0003800000 */
.L_x_163:
        /* <DEDUP_REMOVED lines=12> */
.L_x_166:
[----:B------:R-:W-:Y:S05]  /*12510*/  BSYNC B1 ;  /* 0x0000000000017941 */ /* 0x000fea0003800000 */
.L_x_165:
        /* <DEDUP_REMOVED lines=12> */
.L_x_168:
[----:B------:R-:W-:Y:S05]  /*125e0*/  BSYNC B1 ;  /* 0x0000000000017941 */ /* 0x000fea0003800000 */
.L_x_167:
        /* <DEDUP_REMOVED lines=12> */
.L_x_170:
[----:B------:R-:W-:Y:S05]  /*126b0*/  BSYNC B1 ;  /* 0x0000000000017941 */ /* 0x000fea0003800000 */
.L_x_169:
        /* <DEDUP_REMOVED lines=12> */
.L_x_172:
[----:B------:R-:W-:Y:S05]  /*12780*/  BSYNC B1 ;  /* 0x0000000000017941 */ /* 0x000fea0003800000 */
.L_x_171:
        /* <DEDUP_REMOVED lines=12> */
.L_x_174:
[----:B------:R-:W-:Y:S05]  /*12850*/  BSYNC B1 ;  /* 0x0000000000017941 */ /* 0x000fea0003800000 */
.L_x_173:
        /* <DEDUP_REMOVED lines=12> */
.L_x_176:
[----:B------:R-:W-:Y:S05]  /*12920*/  BSYNC B1 ;  /* 0x0000000000017941 */ /* 0x000fea0003800000 */
.L_x_175:
        /* <DEDUP_REMOVED lines=12> */
.L_x_178:
[----:B------:R-:W-:Y:S05]  /*129f0*/  BSYNC B1 ;  /* 0x0000000000017941 */ /* 0x000fea0003800000 */
.L_x_177:
        /* <DEDUP_REMOVED lines=12> */
.L_x_180:
[----:B------:R-:W-:Y:S05]  /*12ac0*/  BSYNC B1 ;  /* 0x0000000000017941 */ /* 0x000fea0003800000 */
.L_x_179:
        /* <DEDUP_REMOVED lines=12> */
.L_x_182:
[----:B------:R-:W-:Y:S05]  /*12b90*/  BSYNC B1 ;  /* 0x0000000000017941 */ /* 0x000fea0003800000 */
.L_x_181:
        /* <DEDUP_REMOVED lines=12> */
.L_x_184:
[----:B------:R-:W-:Y:S05]  /*12c60*/  BSYNC B1 ;  /* 0x0000000000017941 */ /* 0x000fea0003800000 */
.L_x_183:
        /* <DEDUP_REMOVED lines=12> */
.L_x_186:
[----:B------:R-:W-:Y:S05]  /*12d30*/  BSYNC B1 ;  /* 0x0000000000017941 */ /* 0x000fea0003800000 */
.L_x_185:
        /* <DEDUP_REMOVED lines=12> */
.L_x_188:
[----:B------:R-:W-:Y:S05]  /*12e00*/  BSYNC B1 ;  /* 0x0000000000017941 */ /* 0x000fea0003800000 */
.L_x_187:
        /* <DEDUP_REMOVED lines=12> */
.L_x_190:
[----:B------:R-:W-:Y:S05]  /*12ed0*/  BSYNC B1 ;  /* 0x0000000000017941 */ /* 0x000fea0003800000 */
.L_x_189:
        /* <DEDUP_REMOVED lines=12> */
.L_x_192:
[----:B------:R-:W-:Y:S05]  /*12fa0*/  BSYNC B1 ;  /* 0x0000000000017941 */ /* 0x000fea0003800000 */
.L_x_191:
        /* <DEDUP_REMOVED lines=12> */
.L_x_194:
[----:B------:R-:W-:Y:S05]  /*13070*/  BSYNC B1 ;  /* 0x0000000000017941 */ /* 0x000fea0003800000 */
.L_x_193:
        /* <DEDUP_REMOVED lines=12> */
.L_x_196:
[----:B------:R-:W-:Y:S05]  /*13140*/  BSYNC B1 ;  /* 0x0000000000017941 */ /* 0x000fea0003800000 */
.L_x_195:
        /* <DEDUP_REMOVED lines=12> */
.L_x_198:
[----:B------:R-:W-:Y:S05]  /*13210*/  BSYNC B1 ;  /* 0x0000000000017941 */ /* 0x000fea0003800000 */
.L_x_197:
        /* <DEDUP_REMOVED lines=12> */
.L_x_200:
[----:B------:R-:W-:Y:S05]  /*132e0*/  BSYNC B1 ;  /* 0x0000000000017941 */ /* 0x000fea0003800000 */
.L_x_199:
        /* <DEDUP_REMOVED lines=12> */
.L_x_202:
[----:B------:R-:W-:Y:S05]  /*133b0*/  BSYNC B1 ;  /* 0x0000000000017941 */ /* 0x000fea0003800000 */
.L_x_201:
        /* <DEDUP_REMOVED lines=12> */
.L_x_204:
[----:B------:R-:W-:Y:S05]  /*13480*/  BSYNC B1 ;  /* 0x0000000000017941 */ /* 0x000fea0003800000 */
.L_x_203:
        /* <DEDUP_REMOVED lines=12> */
.L_x_206:
[----:B------:R-:W-:Y:S05]  /*13550*/  BSYNC B1 ;  /* 0x0000000000017941 */ /* 0x000fea0003800000 */
.L_x_205:
        /* <DEDUP_REMOVED lines=12> */
.L_x_208:
[----:B------:R-:W-:Y:S05]  /*13620*/  BSYNC B1 ;  /* 0x0000000000017941 */ /* 0x000fea0003800000 */
.L_x_207:
        /* <DEDUP_REMOVED lines=12> */
.L_x_210:
[----:B------:R-:W-:Y:S05]  /*136f0*/  BSYNC B1 ;  /* 0x0000000000017941 */ /* 0x000fea0003800000 */
.L_x_209:
        /* <DEDUP_REMOVED lines=12> */
.L_x_212:
[----:B------:R-:W-:Y:S05]  /*137c0*/  BSYNC B1 ;  /* 0x0000000000017941 */ /* 0x000fea0003800000 */
.L_x_211:
        /* <DEDUP_REMOVED lines=12> */
.L_x_214:
[----:B------:R-:W-:Y:S05]  /*13890*/  BSYNC B1 ;  /* 0x0000000000017941 */ /* 0x000fea0003800000 */
.L_x_213:
        /* <DEDUP_REMOVED lines=12> */
.L_x_216:
[----:B------:R-:W-:Y:S05]  /*13960*/  BSYNC B1 ;  /* 0x0000000000017941 */ /* 0x000fea0003800000 */
.L_x_215:
        /* <DEDUP_REMOVED lines=12> */
.L_x_218:
[----:B------:R-:W-:Y:S05]  /*13a30*/  BSYNC B1 ;  /* 0x0000000000017941 */ /* 0x000fea0003800000 */
.L_x_217:
        /* <DEDUP_REMOVED lines=12> */
.L_x_220:
[----:B------:R-:W-:Y:S05]  /*13b00*/  BSYNC B1 ;  /* 0x0000000000017941 */ /* 0x000fea0003800000 */
.L_x_219:
        /* <DEDUP_REMOVED lines=12> */
.L_x_222:
[----:B------:R-:W-:Y:S05]  /*13bd0*/  BSYNC B1 ;  /* 0x0000000000017941 */ /* 0x000fea0003800000 */
.L_x_221:
        /* <DEDUP_REMOVED lines=12> */
.L_x_224:
[----:B------:R-:W-:Y:S05]  /*13ca0*/  BSYNC B1 ;  /* 0x0000000000017941 */ /* 0x000fea0003800000 */
.L_x_223:
        /* <DEDUP_REMOVED lines=12> */
.L_x_226:
[----:B------:R-:W-:Y:S05]  /*13d70*/  BSYNC B1 ;  /* 0x0000000000017941 */ /* 0x000fea0003800000 */
.L_x_225:
        /* <DEDUP_REMOVED lines=12> */
.L_x_228:
[----:B------:R-:W-:Y:S05]  /*13e40*/  BSYNC B1 ;  /* 0x0000000000017941 */ /* 0x000fea0003800000 */
.L_x_227:
        /* <DEDUP_REMOVED lines=12> */
.L_x_230:
[----:B------:R-:W-:Y:S05]  /*13f10*/  BSYNC B1 ;  /* 0x0000000000017941 */ /* 0x000fea0003800000 */
.L_x_229:
        /* <DEDUP_REMOVED lines=12> */
.L_x_232:
[----:B------:R-:W-:Y:S05]  /*13fe0*/  BSYNC B1 ;  /* 0x0000000000017941 */ /* 0x000fea0003800000 */
.L_x_231:
        /* <DEDUP_REMOVED lines=12> */
.L_x_234:
[----:B------:R-:W-:Y:S05]  /*140b0*/  BSYNC B1 ;  /* 0x0000000000017941 */ /* 0x000fea0003800000 */
.L_x_233:
        /* <DEDUP_REMOVED lines=12> */
.L_x_236:
[----:B------:R-:W-:Y:S05]  /*14180*/  BSYNC B1 ;  /* 0x0000000000017941 */ /* 0x000fea0003800000 */
.L_x_235:
        /* <DEDUP_REMOVED lines=12> */
.L_x_238:
[----:B------:R-:W-:Y:S05]  /*14250*/  BSYNC B1 ;  /* 0x0000000000017941 */ /* 0x000fea0003800000 */
.L_x_237:
        /* <DEDUP_REMOVED lines=12> */
.L_x_240:
[----:B------:R-:W-:Y:S05]  /*14320*/  BSYNC B1 ;  /* 0x0000000000017941 */ /* 0x000fea0003800000 */
.L_x_239:
        /* <DEDUP_REMOVED lines=12> */
.L_x_242:
[----:B------:R-:W-:Y:S05]  /*143f0*/  BSYNC B1 ;  /* 0x0000000000017941 */ /* 0x000fea0003800000 */
.L_x_241:
        /* <DEDUP_REMOVED lines=12> */
.L_x_244:
[----:B------:R-:W-:Y:S05]  /*144c0*/  BSYNC B1 ;  /* 0x0000000000017941 */ /* 0x000fea0003800000 */
.L_x_243:
        /* <DEDUP_REMOVED lines=12> */
.L_x_246:
[----:B------:R-:W-:Y:S05]  /*14590*/  BSYNC B1 ;  /* 0x0000000000017941 */ /* 0x000fea0003800000 */
.L_x_245:
[----:B0-----:R-:W2:Y:S01]  /*145a0*/  LDL.LU R7, [R1+0x200] ;  /* 0x0002000001077983 */ /* 0x001ea20000300800 */
[----:B-----5:R-:W-:Y:S01]  /*145b0*/  LOP3.LUT R6, R6, 0xff, RZ, 0xc0, !PT ;  /* 0x000000ff06067812 */ /* 0x020fe200078ec0ff */
[----:B------:R-:W-:Y:S01]  /*145c0*/  BSSY B1, `(.L_x_247) ;  /* 0x000000b000017945 */ /* 0x000fe20003800000 */
[----:B------:R-:W-:Y:S02]  /*145d0*/  ISETP.LT.OR P2, PT, R0, 0xd2, !P1 ;  /* 0x000000d20000780c */ /* 0x000fe40004f41670 */
[----:B------:R-:W-:-:S05]  /*145e0*/  F2FP.F16.E4M3.UNPACK_B R6, R6 ;  /* 0x00000006ff06723e */ /* 0x000fca00020006ff */
[----:B------:R-:W-:-:S05]  /*145f0*/  HADD2.F32 R6, -RZ, R6.H0_H0 ;  /* 0x20000006ff067230 */ /* 0x000fca0000004100 */
[----:B------:R-:W-:-:S04]  /*14600*/  FMUL R6, R6, UR21 ;  /* 0x0000001506067c20 */ /* 0x000fc80008400000 */
[----:B--2---:R-:W-:-:S05]  /*14610*/  FFMA R6, R7, UR20, R6 ;  /* 0x0000001407067c23 */ /* 0x004fca0008000006 */
[----:B------:R-:W-:Y:S02]  /*14620*/  F2FP.SATFINITE.E4M3.F32.PACK_AB_MERGE_C R7, RZ, R6, RZ ;  /* 0x00000006ff07723e */ /* 0x000fe400048070ff */
[----:B------:R-:W-:-:S03]  /*14630*/  PRMT R6, RZ, 0x7610, R6 ;  /* 0x00007610ff067816 */ /* 0x000fc60000000006 */
[----:B------:R0:W-:Y:S01]  /*14640*/  @!P3 STG.E.U8 desc[UR18][R24.64+0xd0], R7 ;  /* 0x0000d0071800b986 */ /* 0x0001e2000c101112 */
[----:B------:R-:W-:Y:S05]  /*14650*/  @P2 BRA `(.L_x_248) ;  /* 0x0000000000042947 */ /* 0x000fea0003800000 */
[----:B------:R2:W5:Y:S02]  /*14660*/  LDG.E.U8 R6, desc[UR18][R4.64+0xd1] ;  /* 0x0000d11204067981 */ /* 0x000564000c1e1100 */
.L_x_248:
[----:B------:R-:W-:Y:S05]  /*14670*/  BSYNC B1 ;  /* 0x0000000000017941 */ /* 0x000fea0003800000 */
.L_x_247:
[----:B0-----:R-:W3:Y:S01]  /*14680*/  LDL.LU R7, [R1+0x204] ;  /* 0x0002040001077983 */ /* 0x001ee20000300800 */
[----:B-----5:R-:W-:Y:S01]  /*14690*/  LOP3.LUT R6, R6, 0xff, RZ, 0xc0, !PT ;  /* 0x000000ff06067812 */ /* 0x020fe200078ec0ff */
[----:B------:R-:W-:Y:S01]  /*146a0*/  BSSY B1, `(.L_x_249) ;  /* 0x000000b000017945 */ /* 0x000fe20003800000 */
[----:B------:R-:W-:Y:S02]  /*146b0*/  ISETP.LT.OR P3, PT, R0, 0xd9, !P0 ;  /* 0x000000d90000780c */ /* 0x000fe40004761670 */
[----:B------:R-:W-:-:S05]  /*146c0*/  F2FP.F16.E4M3.UNPACK_B R6, R6 ;  /* 0x00000006ff06723e */ /* 0x000fca00020006ff */
[----:B------:R-:W-:-:S05]  /*146d0*/  HADD2.F32 R6, -RZ, R6.H0_H0 ;  /* 0x20000006ff067230 */ /* 0x000fca0000004100 */
[----:B------:R-:W-:-:S04]  /*146e0*/  FMUL R6, R6, UR21 ;  /* 0x0000001506067c20 */ /* 0x000fc80008400000 */
[----:B---3--:R-:W-:-:S05]  /*146f0*/  FFMA R6, R7, UR20, R6 ;  /* 0x0000001407067c23 */ /* 0x008fca0008000006 */
[----:B------:R-:W-:Y:S02]  /*14700*/  F2FP.SATFINITE.E4M3.F32.PACK_AB_MERGE_C R7, RZ, R6, RZ ;  /* 0x00000006ff07723e */ /* 0x000fe400048070ff */
[----:B------:R-:W-:-:S03]  /*14710*/  PRMT R6, RZ, 0x7610, R6 ;  /* 0x00007610ff067816 */ /* 0x000fc60000000006 */
[----:B------:R0:W-:Y:S01]  /*14720*/  @!P2 STG.E.U8 desc[UR18][R24.64+0xd1], R7 ;  /* 0x0000d1071800a986 */ /* 0x0001e2000c101112 */
[----:B------:R-:W-:Y:S05]  /*14730*/  @P3 BRA `(.L_x_250) ;  /* 0x0000000000043947 */ /* 0x000fea0003800000 */
[----:B------:R3:W5:Y:S02]  /*14740*/  LDG.E.U8 R6, desc[UR18][R30.64+0xd8] ;  /* 0x0000d8121e067981 */ /* 0x000764000c1e1100 */
.L_x_250:
[----:B------:R-:W-:Y:S05]  /*14750*/  BSYNC B1 ;  /* 0x0000000000017941 */ /* 0x000fea0003800000 */
.L_x_249:
        /* <DEDUP_REMOVED lines=13> */
.L_x_252:
[----:B------:R-:W-:Y:S05]  /*14830*/  BSYNC B1 ;  /* 0x0000000000017941 */ /* 0x000fea0003800000 */
.L_x_251:
        /* <DEDUP_REMOVED lines=13> */
.L_x_254:
[----:B------:R-:W-:Y:S05]  /*14910*/  BSYNC B1 ;  /* 0x0000000000017941 */ /* 0x000fea0003800000 */
.L_x_253:
        /* <DEDUP_REMOVED lines=13> */
.L_x_256:
[----:B------:R-:W-:Y:S05]  /*149f0*/  BSYNC B1 ;  /* 0x0000000000017941 */ /* 0x000fea0003800000 */
.L_x_255:
        /* <DEDUP_REMOVED lines=13> */
.L_x_258:
[----:B------:R-:W-:Y:S05]  /*14ad0*/  BSYNC B1 ;  /* 0x0000000000017941 */ /* 0x000fea0003800000 */
.L_x_257:
        /* <DEDUP_REMOVED lines=13> */
.L_x_260:
[----:B------:R-:W-:Y:S05]  /*14bb0*/  BSYNC B1 ;  /* 0x0000000000017941 */ /* 0x000fea0003800000 */
.L_x_259:
        /* <DEDUP_REMOVED lines=13> */
.L_x_262:
[----:B------:R-:W-:Y:S05]  /*14c90*/  BSYNC B1 ;  /* 0x0000000000017941 */ /* 0x000fea0003800000 */
.L_x_261:
        /* <DEDUP_REMOVED lines=13> */
.L_x_264:
[----:B------:R-:W-:Y:S05]  /*14d70*/  BSYNC B1 ;  /* 0x0000000000017941 */ /* 0x000fea0003800000 */
.L_x_263:
        /* <DEDUP_REMOVED lines=13> */
.L_x_266:
[----:B------:R-:W-:Y:S05]  /*14e50*/  BSYNC B1 ;  /* 0x0000000000017941 */ /* 0x000fea0003800000 */
.L_x_265:
        /* <DEDUP_REMOVED lines=13> */
.L_x_268:
[----:B------:R-:W-:Y:S05]  /*14f30*/  BSYNC B1 ;  /* 0x0000000000017941 */ /* 0x000fea0003800000 */
.L_x_267:
        /* <DEDUP_REMOVED lines=13> */
.L_x_270:
[----:B------:R-:W-:Y:S05]  /*15010*/  BSYNC B1 ;  /* 0x0000000000017941 */ /* 0x000fea0003800000 */
.L_x_269:
        /* <DEDUP_REMOVED lines=13> */
.L_x_272:
[----:B------:R-:W-:Y:S05]  /*150f0*/  BSYNC B1 ;  /* 0x0000000000017941 */ /* 0x000fea0003800000 */
.L_x_271:
        /* <DEDUP_REMOVED lines=13> */
.L_x_274:
[----:B------:R-:W-:Y:S05]  /*151d0*/  BSYNC B1 ;  /* 0x0000000000017941 */ /* 0x000fea0003800000 */
.L_x_273:
        /* <DEDUP_REMOVED lines=13> */
.L_x_276:
[----:B------:R-:W-:Y:S05]  /*152b0*/  BSYNC B1 ;  /* 0x0000000000017941 */ /* 0x000fea0003800000 */
.L_x_275:
        /* <DEDUP_REMOVED lines=13> */
.L_x_278:
[----:B------:R-:W-:Y:S05]  /*15390*/  BSYNC B1 ;  /* 0x0000000000017941 */ /* 0x000fea0003800000 */
.L_x_277:
        /* <DEDUP_REMOVED lines=13> */
.L_x_280:
[----:B------:R-:W-:Y:S05]  /*15470*/  BSYNC B1 ;  /* 0x0000000000017941 */ /* 0x000fea0003800000 */
.L_x_279:
        /* <DEDUP_REMOVED lines=13> */
.L_x_282:
[----:B------:R-:W-:Y:S05]  /*15550*/  BSYNC B1 ;  /* 0x0000000000017941 */ /* 0x000fea0003800000 */
.L_x_281:
        /* <DEDUP_REMOVED lines=13> */
.L_x_284:
[----:B------:R-:W-:Y:S05]  /*15630*/  BSYNC B1 ;  /* 0x0000000000017941 */ /* 0x000fea0003800000 */
.L_x_283:
        /* <DEDUP_REMOVED lines=13> */
.L_x_286:
[----:B------:R-:W-:Y:S05]  /*15710*/  BSYNC B1 ;  /* 0x0000000000017941 */ /* 0x000fea0003800000 */
.L_x_285:
[----:B0-----:R-:W2:Y:S01]  /*15720*/  LDL.LU R3, [R1+0x250] ;  /* 0x0002500001037983 */ /* 0x001ea20000300800 */
[----:B-----5:R-:W-:Y:S01]  /*15730*/  LOP3.LUT R6, R6, 0xff, RZ, 0xc0, !PT ;  /* 0x000000ff06067812 */ /* 0x020fe200078ec0ff */
[----:B------:R-:W-:Y:S01]  /*15740*/  BSSY B1, `(.L_x_287) ;  /* 0x000000b000017945 */ /* 0x000fe20003800000 */
[----:B------:R-:W-:Y:S02]  /*15750*/  ISETP.LT.OR P1, PT, R0, 0xfa, !P1 ;  /* 0x000000fa0000780c */ /* 0x000fe40004f21670 */
[----:B------:R-:W-:Y:S02]  /*15760*/  F2FP.F16.E4M3.UNPACK_B R6, R6 ;  /* 0x00000006ff06723e */ /* 0x000fe400020006ff */
[----:B------:R-:W-:-:S03]  /*15770*/  PRMT R2, RZ, 0x7610, R2 ;  /* 0x00007610ff027816 */ /* 0x000fc60000000002 */
[----:B------:R-:W-:-:S05]  /*15780*/  HADD2.F32 R6, -RZ, R6.H0_H0 ;  /* 0x20000006ff067230 */ /* 0x000fca0000004100 */
[----:B------:R-:W-:-:S04]  /*15790*/  FMUL R6, R6, UR21 ;  /* 0x0000001506067c20 */ /* 0x000fc80008400000 */
[----:B--2---:R-:W-:-:S05]  /*157a0*/  FFMA R6, R3, UR20, R6 ;  /* 0x0000001403067c23 */ /* 0x004fca0008000006 */
[----:B------:R-:W-:-:S05]  /*157b0*/  F2FP.SATFINITE.E4M3.F32.PACK_AB_MERGE_C R3, RZ, R6, RZ ;  /* 0x00000006ff03723e */ /* 0x000fca00048070ff */
[----:B------:R0:W-:Y:S01]  /*157c0*/  @!P2 STG.E.U8 desc[UR18][R24.64+0xf8], R3 ;  /* 0x0000f8031800a986 */ /* 0x0001e2000c101112 */
[----:B------:R-:W-:Y:S05]  /*157d0*/  @P1 BRA `(.L_x_288) ;  /* 0x0000000000041947 */ /* 0x000fea0003800000 */
[----:B------:R2:W5:Y:S02]  /*157e0*/  LDG.E.U8 R2, desc[UR18][R4.64+0xf9] ;  /* 0x0000f91204027981 */ /* 0x000564000c1e1100 */
.L_x_288:
[----:B------:R-:W-:Y:S05]  /*157f0*/  BSYNC B1 ;  /* 0x0000000000017941 */ /* 0x000fea0003800000 */
.L_x_287:
[----:B------:R-:W2:Y:S01]  /*15800*/  LDL.LU R7, [R1+0x254] ;  /* 0x0002540001077983 */ /* 0x000ea20000300800 */
[----:B-----5:R-:W-:Y:S01]  /*15810*/  LOP3.LUT R2, R2, 0xff, RZ, 0xc0, !PT ;  /* 0x000000ff02027812 */ /* 0x020fe200078ec0ff */
[----:B------:R-:W-:Y:S01]  /*15820*/  BSSY B1, `(.L_x_289) ;  /* 0x0000013000017945 */ /* 0x000fe20003800000 */
[----:B--234-:R-:W-:Y:S02]  /*15830*/  IADD3 R5, P0, R33, 0x80, RZ ;  /* 0x0000008021057810 */ /* 0x01cfe40007f1e0ff */
[----:B------:R-:W-:-:S03]  /*15840*/  F2FP.F16.E4M3.UNPACK_B R2, R2 ;  /* 0x00000002ff02723e */ /* 0x000fc600020006ff */
[----:B0-----:R-:W-:Y:S01]  /*15850*/  IMAD.X R3, RZ, RZ, R35, P0 ;  /* 0x000000ffff037224 */ /* 0x001fe200000e0623 */
[----:B------:R-:W-:Y:S01]  /*15860*/  ISETP.GE.AND P0, PT, R32, 0x81, PT ;  /* 0x000000812000780c */ /* 0x000fe20003f06270 */
[----:B------:R-:W-:Y:S02]  /*15870*/  HADD2.F32 R2, -RZ, R2.H0_H0 ;  /* 0x20000002ff027230 */ /* 0x000fe40000004100 */
[----:B------:R-:W-:Y:S01]  /*15880*/  IMAD R6, R3, UR6, RZ ;  /* 0x0000000603067c24 */ /* 0x000fe2000f8e02ff */
[----:B------:R-:W-:Y:S02]  /*15890*/  ISETP.LT.OR P3, PT, R0, 0x1, !P0 ;  /* 0x000000010000780c */ /* 0x000fe40004761670 */
[----:B------:R-:W-:Y:S01]  /*158a0*/  FMUL R4, R2, UR21 ;  /* 0x0000001502047c20 */ /* 0x000fe20008400000 */
[----:B------:R-:W-:-:S04]  /*158b0*/  IMAD.WIDE.U32 R2, R5, UR6, R36 ;  /* 0x0000000605027c25 */ /* 0x000fc8000f8e0024 */
[----:B------:R-:W-:Y:S01]  /*158c0*/  IMAD R5, R5, UR7, R6 ;  /* 0x0000000705057c24 */ /* 0x000fe2000f8e0206 */
[----:B------:R-:W-:-:S04]  /*158d0*/  IADD3 R2, P2, R2, UR8, RZ ;  /* 0x0000000802027c10 */ /* 0x000fc8000ff5e0ff */
[----:B------:R-:W-:Y:S01]  /*158e0*/  IADD3.X R3, R3, UR9, R5, P2, !PT ;  /* 0x0000000903037c10 */ /* 0x000fe200097fe405 */
[----:B------:R-:W-:-:S05]  /*158f0*/  FFMA R4, R7, UR20, R4 ;  /* 0x0000001407047c23 */ /* 0x000fca0008000004 */
[----:B------:R-:W-:Y:S02]  /*15900*/  F2FP.SATFINITE.E4M3.F32.PACK_AB_MERGE_C R7, RZ, R4, RZ ;  /* 0x00000004ff07723e */ /* 0x000fe400048070ff */
[----:B------:R-:W-:-:S03]  /*15910*/  PRMT R4, RZ, 0x7610, R4 ;  /* 0x00007610ff047816 */ /* 0x000fc60000000004 */
[----:B------:R0:W-:Y:S01]  /*15920*/  @!P1 STG.E.U8 desc[UR18][R24.64+0xf9], R7 ;  /* 0x0000f90718009986 */ /* 0x0001e2000c101112 */
[----:B------:R-:W-:Y:S05]  /*15930*/  @P3 BRA `(.L_x_290) ;  /* 0x0000000000043947 */ /* 0x000fea0003800000 */
[----:B------:R2:W5:Y:S02]  /*15940*/  LDG.E.U8 R4, desc[UR18][R2.64] ;  /* 0x0000001202047981 */ /* 0x000564000c1e1100 */
.L_x_290:
[----:B------:R-:W-:Y:S05]  /*15950*/  BSYNC B1 ;  /* 0x0000000000017941 */ /* 0x000fea0003800000 */
.L_x_289:
[----:B------:R-:W3:Y:S01]  /*15960*/  LDL.LU R5, [R1+0x258] ;  /* 0x0002580001057983 */ /* 0x000ee20000300800 */
        /* <DEDUP_REMOVED lines=12> */
.L_x_292:
[----:B------:R-:W-:Y:S05]  /*15a30*/  BSYNC B1 ;  /* 0x0000000000017941 */ /* 0x000fea0003800000 */
.L_x_291:
[----:B---3--:R-:W3:Y:S01]  /*15a40*/  LDL.LU R5, [R1+0x25c] ;  /* 0x00025c0001057983 */ /* 0x008ee20000300800 */
[----:B-----5:R-:W-:Y:S01]  /*15a50*/  LOP3.LUT R4, R4, 0xff, RZ, 0xc0, !PT ;  /* 0x000000ff04047812 */ /* 0x020fe200078ec0ff */
[----:B------:R-:W-:Y:S01]  /*15a60*/  BSSY B1, `(.L_x_293) ;  /* 0x0000013000017945 */ /* 0x000fe20003800000 */
[----:B------:R-:W-:Y:S02]  /*15a70*/  IADD3 R33, P1, R33, 0x88, RZ ;  /* 0x0000008821217810 */ /* 0x000fe40007f3e0ff */
[----:B------:R-:W-:Y:S02]  /*15a80*/  F2FP.F16.E4M3.UNPACK_B R4, R4 ;  /* 0x00000004ff04723e */ /* 0x000fe400020006ff */
[----:B------:R-:W-:Y:S01]  /*15a90*/  PRMT R6, RZ, 0x7610, R6 ;  /* 0x00007610ff067816 */ /* 0x000fe20000000006 */
[----:B------:R-:W-:Y:S01]  /*15aa0*/  IMAD.X R34, RZ, RZ, R35, P1 ;  /* 0x000000ffff227224 */ /* 0x000fe200008e0623 */
[----:B------:R-:W-:Y:S01]  /*15ab0*/  ISETP.GE.AND P1, PT, R32, 0x89, PT ;  /* 0x000000892000780c */ /* 0x000fe20003f26270 */
[----:B------:R-:W-:-:S02]  /*15ac0*/  HADD2.F32 R4, -RZ, R4.H0_H0 ;  /* 0x20000004ff047230 */ /* 0x000fc40000004100 */
[----:B------:R-:W-:Y:S01]  /*15ad0*/  IMAD R34, R34, UR6, RZ ;  /* 0x0000000622227c24 */ /* 0x000fe2000f8e02ff */
[----:B------:R-:W-:Y:S01]  /*15ae0*/  ISETP.LT.OR P5, PT, R0, 0x1, !P1 ;  /* 0x000000010000780c */ /* 0x000fe20004fa1670 */
[----:B------:R-:W-:-:S04]  /*15af0*/  IMAD.WIDE.U32 R36, R33, UR6, R36 ;  /* 0x0000000621247c25 */ /* 0x000fc8000f8e0024 */
[----:B------:R-:W-:Y:S01]  /*15b00*/  FMUL R4, R4, UR21 ;  /* 0x0000001504047c20 */ /* 0x000fe20008400000 */
[----:B------:R-:W-:-:S03]  /*15b10*/  IMAD R33, R33, UR7, R34 ;  /* 0x0000000721217c24 */ /* 0x000fc6000f8e0222 */
[----:B---3--:R-:W-:Y:S01]  /*15b20*/  FFMA R5, R5, UR20, R4 ;  /* 0x0000001405057c23 */ /* 0x008fe20008000004 */
[----:B------:R-:W-:-:S04]  /*15b30*/  IADD3 R4, P3, R36, UR8, RZ ;  /* 0x0000000824047c10 */ /* 0x000fc8000ff7e0ff */
[----:B0-----:R-:W-:Y:S02]  /*15b40*/  F2FP.SATFINITE.E4M3.F32.PACK_AB_MERGE_C R7, RZ, R5, RZ ;  /* 0x00000005ff07723e */ /* 0x001fe400048070ff */
[----:B------:R-:W-:-:S03]  /*15b50*/  IADD3.X R5, R37, UR9, R33, P3, !PT ;  /* 0x0000000925057c10 */ /* 0x000fc60009ffe421 */
[----:B------:R0:W-:Y:S01]  /*15b60*/  @!P2 STG.E.U8 desc[UR18][R28.64+0x1], R7 ;  /* 0x000001071c00a986 */ /* 0x0001e2000c101112 */
[----:B------:R-:W-:Y:S05]  /*15b70*/  @P5 BRA `(.L_x_294) ;  /* 0x0000000000045947 */ /* 0x000fea0003800000 */
[----:B------:R3:W5:Y:S02]  /*15b80*/  LDG.E.U8 R6, desc[UR18][R4.64] ;  /* 0x0000001204067981 */ /* 0x000764000c1e1100 */
.L_x_294:
[----:B------:R-:W-:Y:S05]  /*15b90*/  BSYNC B1 ;  /* 0x0000000000017941 */ /* 0x000fea0003800000 */
.L_x_293:
        /* <DEDUP_REMOVED lines=13> */
.L_x_296:
[----:B------:R-:W-:Y:S05]  /*15c70*/  BSYNC B1 ;  /* 0x0000000000017941 */ /* 0x000fea0003800000 */
.L_x_295:
        /* <DEDUP_REMOVED lines=13> */
.L_x_298:
[----:B------:R-:W-:Y:S05]  /*15d50*/  BSYNC B1 ;  /* 0x0000000000017941 */ /* 0x000fea0003800000 */
.L_x_297:
        /* <DEDUP_REMOVED lines=13> */
.L_x_300:
[----:B------:R-:W-:Y:S05]  /*15e30*/  BSYNC B1 ;  /* 0x0000000000017941 */ /* 0x000fea0003800000 */
.L_x_299:
        /* <DEDUP_REMOVED lines=13> */
.L_x_302:
[----:B------:R-:W-:Y:S05]  /*15f10*/  BSYNC B1 ;  /* 0x0000000000017941 */ /* 0x000fea0003800000 */
.L_x_301:
        /* <DEDUP_REMOVED lines=13> */
.L_x_304:
[----:B------:R-:W-:Y:S05]  /*15ff0*/  BSYNC B1 ;  /* 0x0000000000017941 */ /* 0x000fea0003800000 */
.L_x_303:
        /* <DEDUP_REMOVED lines=13> */
.L_x_306:
[----:B------:R-:W-:Y:S05]  /*160d0*/  BSYNC B1 ;  /* 0x0000000000017941 */ /* 0x000fea0003800000 */
.L_x_305:
        /* <DEDUP_REMOVED lines=13> */
.L_x_308:
[----:B------:R-:W-:Y:S05]  /*161b0*/  BSYNC B1 ;  /* 0x0000000000017941 */ /* 0x000fea0003800000 */
.L_x_307:
        /* <DEDUP_REMOVED lines=13> */
.L_x_310:
[----:B------:R-:W-:Y:S05]  /*16290*/  BSYNC B1 ;  /* 0x0000000000017941 */ /* 0x000fea0003800000 */
.L_x_309:
        /* <DEDUP_REMOVED lines=13> */
.L_x_312:
[----:B------:R-:W-:Y:S05]  /*16370*/  BSYNC B1 ;  /* 0x0000000000017941 */ /* 0x000fea0003800000 */
.L_x_311:
        /* <DEDUP_REMOVED lines=13> */
.L_x_314:
[----:B------:R-:W-:Y:S05]  /*16450*/  BSYNC B1 ;  /* 0x0000000000017941 */ /* 0x000fea0003800000 */
.L_x_313:
        /* <DEDUP_REMOVED lines=13> */
.L_x_316:
[----:B------:R-:W-:Y:S05]  /*16530*/  BSYNC B1 ;  /* 0x0000000000017941 */ /* 0x000fea0003800000 */
.L_x_315:
        /* <DEDUP_REMOVED lines=13> */
.L_x_318:
[----:B------:R-:W-:Y:S05]  /*16610*/  BSYNC B1 ;  /* 0x0000000000017941 */ /* 0x000fea0003800000 */
.L_x_317:
        /* <DEDUP_REMOVED lines=13> */
.L_x_320:
[----:B------:R-:W-:Y:S05]  /*166f0*/  BSYNC B1 ;  /* 0x0000000000017941 */ /* 0x000fea0003800000 */
.L_x_319:
        /* <DEDUP_REMOVED lines=13> */
.L_x_322:
[----:B------:R-:W-:Y:S05]  /*167d0*/  BSYNC B1 ;  /* 0x0000000000017941 */ /* 0x000fea0003800000 */
.L_x_321:
        /* <DEDUP_REMOVED lines=13> */
.L_x_324:
[----:B------:R-:W-:Y:S05]  /*168b0*/  BSYNC B1 ;  /* 0x0000000000017941 */ /* 0x000fea0003800000 */
.L_x_323:
        /* <DEDUP_REMOVED lines=13> */
.L_x_326:
[----:B------:R-:W-:Y:S05]  /*16990*/  BSYNC B1 ;  /* 0x0000000000017941 */ /* 0x000fea0003800000 */
.L_x_325:
        /* <DEDUP_REMOVED lines=13> */
.L_x_328:
[----:B------:R-:W-:Y:S05]  /*16a70*/  BSYNC B1 ;  /* 0x0000000000017941 */ /* 0x000fea0003800000 */
.L_x_327:
        /* <DEDUP_REMOVED lines=13> */
.L_x_330:
[----:B------:R-:W-:Y:S05]  /*16b50*/  BSYNC B1 ;  /* 0x0000000000017941 */ /* 0x000fea0003800000 */
.L_x_329:
        /* <DEDUP_REMOVED lines=13> */
.L_x_332:
[----:B------:R-:W-:Y:S05]  /*16c30*/  BSYNC B1 ;  /* 0x0000000000017941 */ /* 0x000fea0003800000 */
.L_x_331:
        /* <DEDUP_REMOVED lines=13> */
.L_x_334:
[----:B------:R-:W-:Y:S05]  /*16d10*/  BSYNC B1 ;  /* 0x0000000000017941 */ /* 0x000fea0003800000 */
.L_x_333:
        /* <DEDUP_REMOVED lines=13> */
.L_x_336:
[----:B------:R-:W-:Y:S05]  /*16df0*/  BSYNC B1 ;  /* 0x0000000000017941 */ /* 0x000fea0003800000 */
.L_x_335:
        /* <DEDUP_REMOVED lines=13> */
.L_x_338:
[----:B------:R-:W-:Y:S05]  /*16ed0*/  BSYNC B1 ;  /* 0x0000000000017941 */ /* 0x000fea0003800000 */
.L_x_337:
        /* <DEDUP_REMOVED lines=13> */
.L_x_340:
[----:B------:R-:W-:Y:S05]  /*16fb0*/  BSYNC B1 ;  /* 0x0000000000017941 */ /* 0x000fea0003800000 */
.L_x_339:
        /* <DEDUP_REMOVED lines=13> */
.L_x_342:
[----:B------:R-:W-:Y:S05]  /*17090*/  BSYNC B1 ;  /* 0x0000000000017941 */ /* 0x000fea0003800000 */
.L_x_341:
        /* <DEDUP_REMOVED lines=13> */
.L_x_344:
[----:B------:R-:W-:Y:S05]  /*17170*/  BSYNC B1 ;  /* 0x0000000000017941 */ /* 0x000fea0003800000 */
.L_x_343:
        /* <DEDUP_REMOVED lines=13> */
.L_x_346:
[----:B------:R-:W-:Y:S05]  /*17250*/  BSYNC B1 ;  /* 0x0000000000017941 */ /* 0x000fea0003800000 */
.L_x_345:
        /* <DEDUP_REMOVED lines=13> */
.L_x_348:
[----:B------:R-:W-:Y:S05]  /*17330*/  BSYNC B1 ;  /* 0x0000000000017941 */ /* 0x000fea0003800000 */
.L_x_347:
        /* <DEDUP_REMOVED lines=13> */
.L_x_350:
[----:B------:R-:W-:Y:S05]  /*17410*/  BSYNC B1 ;  /* 0x0000000000017941 */ /* 0x000fea0003800000 */
.L_x_349:
        /* <DEDUP_REMOVED lines=13> */
.L_x_352:
[----:B------:R-:W-:Y:S05]  /*174f0*/  BSYNC B1 ;  /* 0x0000000000017941 */ /* 0x000fea0003800000 */
.L_x_351:
        /* <DEDUP_REMOVED lines=13> */
.L_x_354:
[----:B------:R-:W-:Y:S05]  /*175d0*/  BSYNC B1 ;  /* 0x0000000000017941 */ /* 0x000fea0003800000 */
.L_x_353:
        /* <DEDUP_REMOVED lines=13> */
.L_x_356:
[----:B------:R-:W-:Y:S05]  /*176b0*/  BSYNC B1 ;  /* 0x0000000000017941 */ /* 0x000fea0003800000 */
.L_x_355:
        /* <DEDUP_REMOVED lines=13> */
.L_x_358:
[----:B------:R-:W-:Y:S05]  /*17790*/  BSYNC B1 ;  /* 0x0000000000017941 */ /* 0x000fea0003800000 */
.L_x_357:
        /* <DEDUP_REMOVED lines=13> */
.L_x_360:
[----:B------:R-:W-:Y:S05]  /*17870*/  BSYNC B1 ;  /* 0x0000000000017941 */ /* 0x000fea0003800000 */
.L_x_359:
        /* <DEDUP_REMOVED lines=13> */
.L_x_362:
[----:B------:R-:W-:Y:S05]  /*17950*/  BSYNC B1 ;  /* 0x0000000000017941 */ /* 0x000fea0003800000 */
.L_x_361:
        /* <DEDUP_REMOVED lines=13> */
.L_x_364:
[----:B------:R-:W-:Y:S05]  /*17a30*/  BSYNC B1 ;  /* 0x0000000000017941 */ /* 0x000fea0003800000 */
.L_x_363:
        /* <DEDUP_REMOVED lines=13> */
.L_x_366:
[----:B------:R-:W-:Y:S05]  /*17b10*/  BSYNC B1 ;  /* 0x0000000000017941 */ /* 0x000fea0003800000 */
.L_x_365:
        /* <DEDUP_REMOVED lines=13> */
.L_x_368:
[----:B------:R-:W-:Y:S05]  /*17bf0*/  BSYNC B1 ;  /* 0x0000000000017941 */ /* 0x000fea0003800000 */
.L_x_367:
        /* <DEDUP_REMOVED lines=13> */
.L_x_370:
[----:B------:R-:W-:Y:S05]  /*17cd0*/  BSYNC B1 ;  /* 0x0000000000017941 */ /* 0x000fea0003800000 */
.L_x_369:
        /* <DEDUP_REMOVED lines=13> */
.L_x_372:
[----:B------:R-:W-:Y:S05]  /*17db0*/  BSYNC B1 ;  /* 0x0000000000017941 */ /* 0x000fea0003800000 */
.L_x_371:
        /* <DEDUP_REMOVED lines=13> */
.L_x_374:
[----:B------:R-:W-:Y:S05]  /*17e90*/  BSYNC B1 ;  /* 0x0000000000017941 */ /* 0x000fea0003800000 */
.L_x_373:
        /* <DEDUP_REMOVED lines=13> */
.L_x_376:
[----:B------:R-:W-:Y:S05]  /*17f70*/  BSYNC B1 ;  /* 0x0000000000017941 */ /* 0x000fea0003800000 */
.L_x_375:
        /* <DEDUP_REMOVED lines=13> */
.L_x_378:
[----:B------:R-:W-:Y:S05]  /*18050*/  BSYNC B1 ;  /* 0x0000000000017941 */ /* 0x000fea0003800000 */
.L_x_377:
        /* <DEDUP_REMOVED lines=13> */
.L_x_380:
[----:B------:R-:W-:Y:S05]  /*18130*/  BSYNC B1 ;  /* 0x0000000000017941 */ /* 0x000fea0003800000 */
.L_x_379:
        /* <DEDUP_REMOVED lines=13> */
.L_x_382:
[----:B------:R-:W-:Y:S05]  /*18210*/  BSYNC B1 ;  /* 0x0000000000017941 */ /* 0x000fea0003800000 */
.L_x_381:
        /* <DEDUP_REMOVED lines=13> */
.L_x_384:
[----:B------:R-:W-:Y:S05]  /*182f0*/  BSYNC B1 ;  /* 0x0000000000017941 */ /* 0x000fea0003800000 */
.L_x_383:
        /* <DEDUP_REMOVED lines=13> */
.L_x_386:
[----:B------:R-:W-:Y:S05]  /*183d0*/  BSYNC B1 ;  /* 0x0000000000017941 */ /* 0x000fea0003800000 */
.L_x_385:
        /* <DEDUP_REMOVED lines=13> */
.L_x_388:
[----:B------:R-:W-:Y:S05]  /*184b0*/  BSYNC B1 ;  /* 0x0000000000017941 */ /* 0x000fea0003800000 */
.L_x_387:
        /* <DEDUP_REMOVED lines=13> */
.L_x_390:
[----:B------:R-:W-:Y:S05]  /*18590*/  BSYNC B1 ;  /* 0x0000000000017941 */ /* 0x000fea0003800000 */
.L_x_389:
        /* <DEDUP_REMOVED lines=13> */
.L_x_392:
[----:B------:R-:W-:Y:S05]  /*18670*/  BSYNC B1 ;  /* 0x0000000000017941 */ /* 0x000fea0003800000 */
.L_x_391:
        /* <DEDUP_REMOVED lines=13> */
.L_x_394:
[----:B------:R-:W-:Y:S05]  /*18750*/  BSYNC B1 ;  /* 0x0000000000017941 */ /* 0x000fea0003800000 */
.L_x_393:
        /* <DEDUP_REMOVED lines=13> */
.L_x_396:
[----:B------:R-:W-:Y:S05]  /*18830*/  BSYNC B1 ;  /* 0x0000000000017941 */ /* 0x000fea0003800000 */
.L_x_395:
        /* <DEDUP_REMOVED lines=13> */
.L_x_398:
[----:B------:R-:W-:Y:S05]  /*18910*/  BSYNC B1 ;  /* 0x0000000000017941 */ /* 0x000fea0003800000 */
.L_x_397:
        /* <DEDUP_REMOVED lines=13> */
.L_x_400:
[----:B------:R-:W-:Y:S05]  /*189f0*/  BSYNC B1 ;  /* 0x0000000000017941 */ /* 0x000fea0003800000 */
.L_x_399:
        /* <DEDUP_REMOVED lines=13> */
.L_x_402:
[----:B------:R-:W-:Y:S05]  /*18ad0*/  BSYNC B1 ;  /* 0x0000000000017941 */ /* 0x000fea0003800000 */
.L_x_401:
        /* <DEDUP_REMOVED lines=13> */
.L_x_404:
[----:B------:R-:W-:Y:S05]  /*18bb0*/  BSYNC B1 ;  /* 0x0000000000017941 */ /* 0x000fea0003800000 */
.L_x_403:
        /* <DEDUP_REMOVED lines=13> */
.L_x_406:
[----:B------:R-:W-:Y:S05]  /*18c90*/  BSYNC B1 ;  /* 0x0000000000017941 */ /* 0x000fea0003800000 */
.L_x_405:
        /* <DEDUP_REMOVED lines=13> */
.L_x_408:
[----:B------:R-:W-:Y:S05]  /*18d70*/  BSYNC B1 ;  /* 0x0000000000017941 */ /* 0x000fea0003800000 */
.L_x_407:
        /* <DEDUP_REMOVED lines=13> */
.L_x_410:
[----:B------:R-:W-:Y:S05]  /*18e50*/  BSYNC B1 ;  /* 0x0000000000017941 */ /* 0x000fea0003800000 */
.L_x_409:
        /* <DEDUP_REMOVED lines=13> */
.L_x_412:
[----:B------:R-:W-:Y:S05]  /*18f30*/  BSYNC B1 ;  /* 0x0000000000017941 */ /* 0x000fea0003800000 */
.L_x_411:
        /* <DEDUP_REMOVED lines=13> */
.L_x_414:
[----:B------:R-:W-:Y:S05]  /*19010*/  BSYNC B1 ;  /* 0x0000000000017941 */ /* 0x000fea0003800000 */
.L_x_413:
        /* <DEDUP_REMOVED lines=13> */
.L_x_416:
[----:B------:R-:W-:Y:S05]  /*190f0*/  BSYNC B1 ;  /* 0x0000000000017941 */ /* 0x000fea0003800000 */
.L_x_415:
        /* <DEDUP_REMOVED lines=13> */
.L_x_418:
[----:B------:R-:W-:Y:S05]  /*191d0*/  BSYNC B1 ;  /* 0x0000000000017941 */ /* 0x000fea0003800000 */
.L_x_417:
        /* <DEDUP_REMOVED lines=13> */
.L_x_420:
[----:B------:R-:W-:Y:S05]  /*192b0*/  BSYNC B1 ;  /* 0x0000000000017941 */ /* 0x000fea0003800000 */
.L_x_419:
        /* <DEDUP_REMOVED lines=13> */
.L_x_422:
[----:B------:R-:W-:Y:S05]  /*19390*/  BSYNC B1 ;  /* 0x0000000000017941 */ /* 0x000fea0003800000 */
.L_x_421:
        /* <DEDUP_REMOVED lines=13> */
.L_x_424:
[----:B------:R-:W-:Y:S05]  /*19470*/  BSYNC B1 ;  /* 0x0000000000017941 */ /* 0x000fea0003800000 */
.L_x_423:
        /* <DEDUP_REMOVED lines=13> */
.L_x_426:
[----:B------:R-:W-:Y:S05]  /*19550*/  BSYNC B1 ;  /* 0x0000000000017941 */ /* 0x000fea0003800000 */
.L_x_425:
        /* <DEDUP_REMOVED lines=13> */
.L_x_428:
[----:B------:R-:W-:Y:S05]  /*19630*/  BSYNC B1 ;  /* 0x0000000000017941 */ /* 0x000fea0003800000 */
.L_x_427:
        /* <DEDUP_REMOVED lines=13> */
.L_x_430:
[----:B------:R-:W-:Y:S05]  /*19710*/  BSYNC B1 ;  /* 0x0000000000017941 */ /* 0x000fea0003800000 */
.L_x_429:
        /* <DEDUP_REMOVED lines=13> */
.L_x_432:
[----:B------:R-:W-:Y:S05]  /*197f0*/  BSYNC B1 ;  /* 0x0000000000017941 */ /* 0x000fea0003800000 */
.L_x_431:
        /* <DEDUP_REMOVED lines=13> */
.L_x_434:
[----:B------:R-:W-:Y:S05]  /*198d0*/  BSYNC B1 ;  /* 0x0000000000017941 */ /* 0x000fea0003800000 */
.L_x_433:
        /* <DEDUP_REMOVED lines=13> */
.L_x_436:
[----:B------:R-:W-:Y:S05]  /*199b0*/  BSYNC B1 ;  /* 0x0000000000017941 */ /* 0x000fea0003800000 */
.L_x_435:
        /* <DEDUP_REMOVED lines=13> */
.L_x_438:
[----:B------:R-:W-:Y:S05]  /*19a90*/  BSYNC B1 ;  /* 0x0000000000017941 */ /* 0x000fea0003800000 */
.L_x_437:
        /* <DEDUP_REMOVED lines=13> */
.L_x_440:
[----:B------:R-:W-:Y:S05]  /*19b70*/  BSYNC B1 ;  /* 0x0000000000017941 */ /* 0x000fea0003800000 */
.L_x_439:
        /* <DEDUP_REMOVED lines=13> */
.L_x_442:
[----:B------:R-:W-:Y:S05]  /*19c50*/  BSYNC B1 ;  /* 0x0000000000017941 */ /* 0x000fea0003800000 */
.L_x_441:
        /* <DEDUP_REMOVED lines=13> */
.L_x_444:
[----:B------:R-:W-:Y:S05]  /*19d30*/  BSYNC B1 ;  /* 0x0000000000017941 */ /* 0x000fea0003800000 */
.L_x_443:
        /* <DEDUP_REMOVED lines=13> */
.L_x_446:
[----:B------:R-:W-:Y:S05]  /*19e10*/  BSYNC B1 ;  /* 0x0000000000017941 */ /* 0x000fea0003800000 */
.L_x_445:
        /* <DEDUP_REMOVED lines=13> */
.L_x_448:
[----:B------:R-:W-:Y:S05]  /*19ef0*/  BSYNC B1 ;  /* 0x0000000000017941 */ /* 0x000fea0003800000 */
.L_x_447:
        /* <DEDUP_REMOVED lines=13> */
.L_x_450:
[----:B------:R-:W-:Y:S05]  /*19fd0*/  BSYNC B1 ;  /* 0x0000000000017941 */ /* 0x000fea0003800000 */
.L_x_449:
        /* <DEDUP_REMOVED lines=13> */
.L_x_452:
[----:B------:R-:W-:Y:S05]  /*1a0b0*/  BSYNC B1 ;  /* 0x0000000000017941 */ /* 0x000fea0003800000 */
.L_x_451:
        /* <DEDUP_REMOVED lines=13> */
.L_x_454:
[----:B------:R-:W-:Y:S05]  /*1a190*/  BSYNC B1 ;  /* 0x0000000000017941 */ /* 0x000fea0003800000 */
.L_x_453:
        /* <DEDUP_REMOVED lines=13> */
.L_x_456:
[----:B------:R-:W-:Y:S05]  /*1a270*/  BSYNC B1 ;  /* 0x0000000000017941 */ /* 0x000fea0003800000 */
.L_x_455:
        /* <DEDUP_REMOVED lines=13> */
.L_x_458:
[----:B------:R-:W-:Y:S05]  /*1a350*/  BSYNC B1 ;  /* 0x0000000000017941 */ /* 0x000fea0003800000 */
.L_x_457:
        /* <DEDUP_REMOVED lines=13> */
.L_x_460:
[----:B------:R-:W-:Y:S05]  /*1a430*/  BSYNC B1 ;  /* 0x0000000000017941 */ /* 0x000fea0003800000 */
.L_x_459:
        /* <DEDUP_REMOVED lines=13> */
.L_x_462:
[----:B------:R-:W-:Y:S05]  /*1a510*/  BSYNC B1 ;  /* 0x0000000000017941 */ /* 0x000fea0003800000 */
.L_x_461:
        /* <DEDUP_REMOVED lines=13> */
.L_x_464:
[----:B------:R-:W-:Y:S05]  /*1a5f0*/  BSYNC B1 ;  /* 0x0000000000017941 */ /* 0x000fea0003800000 */
.L_x_463:
        /* <DEDUP_REMOVED lines=13> */
.L_x_466:
[----:B------:R-:W-:Y:S05]  /*1a6d0*/  BSYNC B1 ;  /* 0x0000000000017941 */ /* 0x000fea0003800000 */
.L_x_465:
        /* <DEDUP_REMOVED lines=13> */
.L_x_468:
[----:B------:R-:W-:Y:S05]  /*1a7b0*/  BSYNC B1 ;  /* 0x0000000000017941 */ /* 0x000fea0003800000 */
.L_x_467:
        /* <DEDUP_REMOVED lines=13> */
.L_x_470:
[----:B------:R-:W-:Y:S05]  /*1a890*/  BSYNC B1 ;  /* 0x0000000000017941 */ /* 0x000fea0003800000 */
.L_x_469:
        /* <DEDUP_REMOVED lines=13> */
.L_x_472:
[----:B------:R-:W-:Y:S05]  /*1a970*/  BSYNC B1 ;  /* 0x0000000000017941 */ /* 0x000fea0003800000 */
.L_x_471:
        /* <DEDUP_REMOVED lines=13> */
.L_x_474:
[----:B------:R-:W-:Y:S05]  /*1aa50*/  BSYNC B1 ;  /* 0x0000000000017941 */ /* 0x000fea0003800000 */
.L_x_473:
        /* <DEDUP_REMOVED lines=13> */
.L_x_476:
[----:B------:R-:W-:Y:S05]  /*1ab30*/  BSYNC B1 ;  /* 0x0000000000017941 */ /* 0x000fea0003800000 */
.L_x_475:
        /* <DEDUP_REMOVED lines=13> */
.L_x_478:
[----:B------:R-:W-:Y:S05]  /*1ac10*/  BSYNC B1 ;  /* 0x0000000000017941 */ /* 0x000fea0003800000 */
.L_x_477:
        /* <DEDUP_REMOVED lines=13> */
.L_x_480:
[----:B------:R-:W-:Y:S05]  /*1acf0*/  BSYNC B1 ;  /* 0x0000000000017941 */ /* 0x000fea0003800000 */
.L_x_479:
        /* <DEDUP_REMOVED lines=13> */
.L_x_482:
[----:B------:R-:W-:Y:S05]  /*1add0*/  BSYNC B1 ;  /* 0x0000000000017941 */ /* 0x000fea0003800000 */
.L_x_481:
        /* <DEDUP_REMOVED lines=13> */
.L_x_484:
[----:B------:R-:W-:Y:S05]  /*1aeb0*/  BSYNC B1 ;  /* 0x0000000000017941 */ /* 0x000fea0003800000 */
.L_x_483:
        /* <DEDUP_REMOVED lines=13> */
.L_x_486:
[----:B------:R-:W-:Y:S05]  /*1af90*/  BSYNC B1 ;  /* 0x0000000000017941 */ /* 0x000fea0003800000 */
.L_x_485:
        /* <DEDUP_REMOVED lines=13> */
.L_x_488:
[----:B------:R-:W-:Y:S05]  /*1b070*/  BSYNC B1 ;  /* 0x0000000000017941 */ /* 0x000fea0003800000 */
.L_x_487:
        /* <DEDUP_REMOVED lines=13> */
.L_x_490:
[----:B------:R-:W-:Y:S05]  /*1b150*/  BSYNC B1 ;  /* 0x0000000000017941 */ /* 0x000fea0003800000 */
.L_x_489:
        /* <DEDUP_REMOVED lines=13> */
.L_x_492:
[----:B------:R-:W-:Y:S05]  /*1b230*/  BSYNC B1 ;  /* 0x0000000000017941 */ /* 0x000fea0003800000 */
.L_x_491:
        /* <DEDUP_REMOVED lines=13> */
.L_x_494:
[----:B------:R-:W-:Y:S05]  /*1b310*/  BSYNC B1 ;  /* 0x0000000000017941 */ /* 0x000fea0003800000 */
.L_x_493:
        /* <DEDUP_REMOVED lines=13> */
.L_x_496:
[----:B------:R-:W-:Y:S05]  /*1b3f0*/  BSYNC B1 ;  /* 0x0000000000017941 */ /* 0x000fea0003800000 */
.L_x_495:
        /* <DEDUP_REMOVED lines=13> */
.L_x_498:
[----:B------:R-:W-:Y:S05]  /*1b4d0*/  BSYNC B1 ;  /* 0x0000000000017941 */ /* 0x000fea0003800000 */
.L_x_497:
        /* <DEDUP_REMOVED lines=13> */
.L_x_500:
[----:B------:R-:W-:Y:S05]  /*1b5b0*/  BSYNC B1 ;  /* 0x0000000000017941 */ /* 0x000fea0003800000 */
.L_x_499:
        /* <DEDUP_REMOVED lines=13> */
.L_x_502:
[----:B------:R-:W-:Y:S05]  /*1b690*/  BSYNC B1 ;  /* 0x0000000000017941 */ /* 0x000fea0003800000 */
.L_x_501:
        /* <DEDUP_REMOVED lines=13> */
.L_x_504:
[----:B------:R-:W-:Y:S05]  /*1b770*/  BSYNC B1 ;  /* 0x0000000000017941 */ /* 0x000fea0003800000 */
.L_x_503:
        /* <DEDUP_REMOVED lines=13> */
.L_x_506:
[----:B------:R-:W-:Y:S05]  /*1b850*/  BSYNC B1 ;  /* 0x0000000000017941 */ /* 0x000fea0003800000 */
.L_x_505:
        /* <DEDUP_REMOVED lines=13> */
.L_x_508:
[----:B------:R-:W-:Y:S05]  /*1b930*/  BSYNC B1 ;  /* 0x0000000000017941 */ /* 0x000fea0003800000 */
.L_x_507:
        /* <DEDUP_REMOVED lines=13> */
.L_x_510:
[----:B------:R-:W-:Y:S05]  /*1ba10*/  BSYNC B1 ;  /* 0x0000000000017941 */ /* 0x000fea0003800000 */
.L_x_509:
        /* <DEDUP_REMOVED lines=13> */
.L_x_512:
[----:B------:R-:W-:Y:S05]  /*1baf0*/  BSYNC B1 ;  /* 0x0000000000017941 */ /* 0x000fea0003800000 */
.L_x_511:
        /* <DEDUP_REMOVED lines=13> */
.L_x_514:
[----:B------:R-:W-:Y:S05]  /*1bbd0*/  BSYNC B1 ;  /* 0x0000000000017941 */ /* 0x000fea0003800000 */
.L_x_513:
        /* <DEDUP_REMOVED lines=13> */
.L_x_516:
[----:B------:R-:W-:Y:S05]  /*1bcb0*/  BSYNC B1 ;  /* 0x0000000000017941 */ /* 0x000fea0003800000 */
.L_x_515:
        /* <DEDUP_REMOVED lines=13> */
.L_x_518:
[----:B------:R-:W-:Y:S05]  /*1bd90*/  BSYNC B1 ;  /* 0x0000000000017941 */ /* 0x000fea0003800000 */
.L_x_517:
        /* <DEDUP_REMOVED lines=13> */
.L_x_520:
[----:B------:R-:W-:Y:S05]  /*1be70*/  BSYNC B1 ;  /* 0x0000000000017941 */ /* 0x000fea0003800000 */
.L_x_519:
        /* <DEDUP_REMOVED lines=13> */
.L_x_522:
[----:B------:R-:W-:Y:S05]  /*1bf50*/  BSYNC B1 ;  /* 0x0000000000017941 */ /* 0x000fea0003800000 */
.L_x_521:
        /* <DEDUP_REMOVED lines=13> */
.L_x_524:
[----:B------:R-:W-:Y:S05]  /*1c030*/  BSYNC B1 ;  /* 0x0000000000017941 */ /* 0x000fea0003800000 */
.L_x_523:
        /* <DEDUP_REMOVED lines=13> */
.L_x_526:
[----:B------:R-:W-:Y:S05]  /*1c110*/  BSYNC B1 ;  /* 0x0000000000017941 */ /* 0x000fea0003800000 */
.L_x_525:
        /* <DEDUP_REMOVED lines=13> */
.L_x_528:
[----:B------:R-:W-:Y:S05]  /*1c1f0*/  BSYNC B1 ;  /* 0x0000000000017941 */ /* 0x000fea0003800000 */
.L_x_527:
        /* <DEDUP_REMOVED lines=13> */
.L_x_530:
[----:B------:R-:W-:Y:S05]  /*1c2d0*/  BSYNC B1 ;  /* 0x0000000000017941 */ /* 0x000fea0003800000 */
.L_x_529:
        /* <DEDUP_REMOVED lines=13> */
.L_x_532:
[----:B------:R-:W-:Y:S05]  /*1c3b0*/  BSYNC B1 ;  /* 0x0000000000017941 */ /* 0x000fea0003800000 */
.L_x_531:
        /* <DEDUP_REMOVED lines=13> */
.L_x_534:
[----:B------:R-:W-:Y:S05]  /*1c490*/  BSYNC B1 ;  /* 0x0000000000017941 */ /* 0x000fea0003800000 */
.L_x_533:
        /* <DEDUP_REMOVED lines=13> */
.L_x_536:
[----:B------:R-:W-:Y:S05]  /*1c570*/  BSYNC B1 ;  /* 0x0000000000017941 */ /* 0x000fea0003800000 */
.L_x_535:
        /* <DEDUP_REMOVED lines=13> */
.L_x_538:
[----:B------:R-:W-:Y:S05]  /*1c650*/  BSYNC B1 ;  /* 0x0000000000017941 */ /* 0x000fea0003800000 */
.L_x_537:
        /* <DEDUP_REMOVED lines=13> */
.L_x_540:
[----:B------:R-:W-:Y:S05]  /*1c730*/  BSYNC B1 ;  /* 0x0000000000017941 */ /* 0x000fea0003800000 */
.L_x_539:
[----:B--234-:R-:W2:Y:S01]  /*1c740*/  LDL.LU R3, [R1+0x44c] ;  /* 0x00044c0001037983 */ /* 0x01cea20000300800 */
        /* <DEDUP_REMOVED lines=12> */
.L_x_542:
[----:B------:R-:W-:Y:S05]  /*1c810*/  BSYNC B1 ;  /* 0x0000000000017941 */ /* 0x000fea0003800000 */
.L_x_541:
[----:B--2---:R-:W2:Y:S01]  /*1c820*/  LDL.LU R3, [R1+0x450] ;  /* 0x0004500001037983 */ /* 0x004ea20000300800 */
        /* <DEDUP_REMOVED lines=12> */
.L_x_544:
[----:B------:R-:W-:Y:S05]  /*1c8f0*/  BSYNC B1 ;  /* 0x0000000000017941 */ /* 0x000fea0003800000 */
.L_x_543:
[----:B------:R-:W-:Y:S05]  /*1c900*/  @P1 BRA `(.L_x_545) ;  /* 0x00000048008c1947 */ /* 0x000fea0003800000 */
[----:B------:R-:W2:Y:S01]  /*1c910*/  LDL.LU R2, [R1+0x454] ;  /* 0x0004540001027983 */ /* 0x000ea20000300800 */
[----:B-----5:R-:W-:-:S04]  /*1c920*/  LOP3.LUT R0, R0, 0xff, RZ, 0xc0, !PT ;  /* 0x000000ff00007812 */ /* 0x020fc800078ec0ff */
[----:B------:R-:W-:-:S05]  /*1c930*/  F2FP.F16.E4M3.UNPACK_B R0, R0 ;  /* 0x00000000ff00723e */ /* 0x000fca00020006ff */
[----:B------:R-:W-:-:S05]  /*1c940*/  HADD2.F32 R0, -RZ, R0.H0_H0 ;  /* 0x20000000ff007230 */ /* 0x000fca0000004100 */
[----:B------:R-:W-:-:S04]  /*1c950*/  FMUL R0, R0, UR21 ;  /* 0x0000001500007c20 */ /* 0x000fc80008400000 */
[----:B--2---:R-:W-:-:S05]  /*1c960*/  FFMA R0, R2, UR20, R0 ;  /* 0x0000001402007c23 */ /* 0x004fca0008000000 */
[----:B------:R-:W-:-:S05]  /*1c970*/  F2FP.SATFINITE.E4M3.F32.PACK_AB_MERGE_C R3, RZ, R0, RZ ;  /* 0x00000000ff03723e */ /* 0x000fca00048070ff */
[----:B------:R2:W-:Y:S01]  /*1c980*/  STG.E.U8 desc[UR18][R26.64+0xf9], R3 ;  /* 0x0000f9031a007986 */ /* 0x0005e2000c101112 */
[----:B------:R-:W-:Y:S05]  /*1c990*/  BRA `(.L_x_545) ;  /* 0x0000004800687947 */ /* 0x000fea0003800000 */
.L_x_32:
[----:B------:R-:W-:Y:S01]  /*1c9a0*/  ISETP.GE.AND P3, PT, R32, 0x1, PT ;  /* 0x000000012000780c */ /* 0x000fe20003f66270 */
[----:B------:R-:W-:Y:S01]  /*1c9b0*/  FMUL R4, R4, UR20 ;  /* 0x0000001404047c20 */ /* 0x000fe20008400000 */
[----:B------:R-:W4:Y:S02]  /*1c9c0*/  LDL.LU R35, [R1+0x200] ;  /* 0x0002000001237983 */ /* 0x000f240000300800 */
[----:B------:R-:W-:Y:S02]  /*1c9d0*/  ISETP.LT.OR P0, PT, R0, 0x1, !P3 ;  /* 0x000000010000780c */ /* 0x000fe40005f01670 */
[----:B------:R-:W-:Y:S01]  /*1c9e0*/  F2FP.SATFINITE.E4M3.F32.PACK_AB_MERGE_C R4, RZ, R4, RZ ;  /* 0x00000004ff04723e */ /* 0x000fe200048070ff */
[----:B------:R-:W-:Y:S01]  /*1c9f0*/  FMUL R5, R5, UR20 ;  /* 0x0000001405057c20 */ /* 0x000fe20008400000 */
[----:B------:R-:W-:Y:S01]  /*1ca00*/  ISETP.GE.AND P2, PT, R32, 0x9, PT ;  /* 0x000000092000780c */ /* 0x000fe20003f46270 */
[----:B------:R-:W-:Y:S01]  /*1ca10*/  FMUL R6, R6, UR20 ;  /* 0x0000001406067c20 */ /* 0x000fe20008400000 */
[----:B------:R-:W-:Y:S01]  /*1ca20*/  FMUL R7, R7, UR20 ;  /* 0x0000001407077c20 */ /* 0x000fe20008400000 */
[----:B------:R-:W-:Y:S01]  /*1ca30*/  ISETP.LT.OR P1, PT, R0, 0x9, !P3 ;  /* 0x000000090000780c */ /* 0x000fe20005f21670 */
[----:B------:R-:W-:Y:S01]  /*1ca40*/  FMUL R8, R8, UR20 ;  /* 0x0000001408087c20 */ /* 0x000fe20008400000 */
[----:B------:R-:W-:Y:S01]  /*1ca50*/  FMUL R9, R9, UR20 ;  /* 0x0000001409097c20 */ /* 0x000fe20008400000 */
[----:B------:R-:W-:Y:S01]  /*1ca60*/  FMUL R10, R10, UR20 ;  /* 0x000000140a0a7c20 */ /* 0x000fe20008400000 */
[----:B------:R-:W-:Y:S01]  /*1ca70*/  FMUL R11, R11, UR20 ;  /* 0x000000140b0b7c20 */ /* 0x000fe20008400000 */
[----:B------:R-:W-:Y:S01]  /*1ca80*/  FMUL R12, R12, UR20 ;  /* 0x000000140c0c7c20 */ /* 0x000fe20008400000 */
[----:B------:R-:W-:Y:S01]  /*1ca90*/  @!P0 STG.E.U8 desc[UR18][R2.64], R4 ;  /* 0x0000000402008986 */ /* 0x000fe2000c101112 */
[----:B------:R-:W-:-:S02]  /*1caa0*/  ISETP.LT.OR P0, PT, R0, 0x2, !P3 ;  /* 0x000000020000780c */ /* 0x000fc40005f01670 */
[----:B------:R-:W-:Y:S01]  /*1cab0*/  F2FP.SATFINITE.E4M3.F32.PACK_AB_MERGE_C R5, RZ, R5, RZ ;  /* 0x00000005ff05723e */ /* 0x000fe200048070ff */
[----:B------:R-:W-:Y:S01]  /*1cac0*/  FMUL R13, R13, UR20 ;  /* 0x000000140d0d7c20 */ /* 0x000fe20008400000 */
[----:B------:R-:W-:Y:S01]  /*1cad0*/  F2FP.SATFINITE.E4M3.F32.PACK_AB_MERGE_C R6, RZ, R6, RZ ;  /* 0x00000006ff06723e */ /* 0x000fe200048070ff */
[----:B------:R-:W-:Y:S01]  /*1cae0*/  FMUL R14, R14, UR20 ;  /* 0x000000140e0e7c20 */ /* 0x000fe20008400000 */
[----:B------:R-:W-:Y:S01]  /*1caf0*/  FMUL R15, R15, UR20 ;  /* 0x000000140f0f7c20 */ /* 0x000fe20008400000 */
[----:B------:R-:W-:Y:S01]  /*1cb00*/  FMUL R16, R16, UR20 ;  /* 0x0000001410107c20 */ /* 0x000fe20008400000 */
[----:B------:R-:W-:Y:S01]  /*1cb10*/  FMUL R17, R17, UR20 ;  /* 0x0000001411117c20 */ /* 0x000fe20008400000 */
[----:B------:R-:W-:Y:S01]  /*1cb20*/  FMUL R18, R18, UR20 ;  /* 0x0000001412127c20 */ /* 0x000fe20008400000 */
[----:B------:R-:W-:Y:S01]  /*1cb30*/  FMUL R19, R19, UR20 ;  /* 0x0000001413137c20 */ /* 0x000fe20008400000 */
[----:B------:R-:W-:Y:S01]  /*1cb40*/  FMUL R20, R20, UR20 ;  /* 0x0000001414147c20 */ /* 0x000fe20008400000 */
[----:B------:R-:W-:Y:S01]  /*1cb50*/  FMUL R21, R21, UR20 ;  /* 0x0000001415157c20 */ /* 0x000fe20008400000 */
[----:B------:R0:W-:Y:S01]  /*1cb60*/  @!P0 STG.E.U8 desc[UR18][R2.64+0x1], R5 ;  /* 0x0000010502008986 */ /* 0x0001e2000c101112 */
[----:B------:R-:W-:-:S02]  /*1cb70*/  ISETP.LT.OR P0, PT, R0, 0x1, !P2 ;  /* 0x000000010000780c */ /* 0x000fc40005701670 */
[----:B------:R-:W-:Y:S01]  /*1cb80*/  F2FP.SATFINITE.E4M3.F32.PACK_AB_MERGE_C R7, RZ, R7, RZ ;  /* 0x00000007ff07723e */ /* 0x000fe200048070ff */
[----:B------:R-:W5:Y:S01]  /*1cb90*/  LDL.LU R34, [R1+0x204] ;  /* 0x0002040001227983 */ /* 0x000f620000300800 */
[----:B------:R-:W-:Y:S02]  /*1cba0*/  F2FP.SATFINITE.E4M3.F32.PACK_AB_MERGE_C R8, RZ, R8, RZ ;  /* 0x00000008ff08723e */ /* 0x000fe400048070ff */
[----:B------:R-:W-:Y:S01]  /*1cbb0*/  F2FP.SATFINITE.E4M3.F32.PACK_AB_MERGE_C R9, RZ, R9, RZ ;  /* 0x00000009ff09723e */ /* 0x000fe200048070ff */
[----:B------:R-:W2:Y:S01]  /*1cbc0*/  LDL.LU R38, [R1+0x208] ;  /* 0x0002080001267983 */ /* 0x000ea20000300800 */
[----:B------:R-:W-:Y:S02]  /*1cbd0*/  ISETP.LT.OR P5, PT, R0, 0xa, !P2 ;  /* 0x0000000a0000780c */ /* 0x000fe400057a1670 */
[----:B------:R-:W-:Y:S01]  /*1cbe0*/  F2FP.SATFINITE.E4M3.F32.PACK_AB_MERGE_C R10, RZ, R10, RZ ;  /* 0x0000000aff0a723e */ /* 0x000fe200048070ff */
[----:B------:R-:W-:Y:S01]  /*1cbf0*/  FMUL R22, R22, UR20 ;  /* 0x0000001416167c20 */ /* 0x000fe20008400000 */
[----:B------:R-:W-:Y:S01]  /*1cc00*/  F2FP.SATFINITE.E4M3.F32.PACK_AB_MERGE_C R11, RZ, R11, RZ ;  /* 0x0000000bff0b723e */ /* 0x000fe200048070ff */
[----:B------:R-:W-:Y:S01]  /*1cc10*/  @!P0 STG.E.U8 desc[UR18][R24.64], R6 ;  /* 0x0000000618008986 */ /* 0x000fe2000c101112 */
[----:B------:R-:W-:-:S02]  /*1cc20*/  ISETP.LT.OR P0, PT, R0, 0x2, !P2 ;  /* 0x000000020000780c */ /* 0x000fc40005701670 */
[----:B------:R-:W-:Y:S01]  /*1cc30*/  F2FP.SATFINITE.E4M3.F32.PACK_AB_MERGE_C R12, RZ, R12, RZ ;  /* 0x0000000cff0c723e */ /* 0x000fe200048070ff */
[----:B------:R-:W3:Y:S01]  /*1cc40*/  LDL.LU R37, [R1+0x20c] ;  /* 0x00020c0001257983 */ /* 0x000ee20000300800 */
[----:B------:R-:W-:Y:S02]  /*1cc50*/  F2FP.SATFINITE.E4M3.F32.PACK_AB_MERGE_C R13, RZ, R13, RZ ;  /* 0x0000000dff0d723e */ /* 0x000fe400048070ff */
[----:B------:R-:W-:Y:S01]  /*1cc60*/  F2FP.SATFINITE.E4M3.F32.PACK_AB_MERGE_C R14, RZ, R14, RZ ;  /* 0x0000000eff0e723e */ /* 0x000fe200048070ff */
[----:B------:R-:W-:Y:S01]  /*1cc70*/  FMUL R23, R23, UR20 ;  /* 0x0000001417177c20 */ /* 0x000fe20008400000 */
[----:B------:R-:W-:Y:S01]  /*1cc80*/  F2FP.SATFINITE.E4M3.F32.PACK_AB_MERGE_C R15, RZ, R15, RZ ;  /* 0x0000000fff0f723e */ /* 0x000fe200048070ff */
[----:B------:R-:W5:Y:S04]  /*1cc90*/  LDL.LU R33, [R1+0x210] ;  /* 0x0002100001217983 */ /* 0x000f680000300800 */
[----:B------:R1:W-:Y:S01]  /*1cca0*/  @!P0 STG.E.U8 desc[UR18][R24.64+0x1], R7 ;  /* 0x0000010718008986 */ /* 0x0003e2000c101112 */
[----:B------:R-:W-:-:S03]  /*1ccb0*/  ISETP.LT.OR P0, PT, R0, 0xa, !P3 ;  /* 0x0000000a0000780c */ /* 0x000fc60005f01670 */
[----:B------:R-:W-:Y:S01]  /*1ccc0*/  @!P1 STG.E.U8 desc[UR18][R2.64+0x8], R8 ;  /* 0x0000080802009986 */ /* 0x000fe2000c101112 */
[----:B------:R-:W-:Y:S02]  /*1ccd0*/  ISETP.LT.OR P1, PT, R0, 0x9, !P2 ;  /* 0x000000090000780c */ /* 0x000fe40005721670 */
[----:B------:R-:W-:Y:S01]  /*1cce0*/  F2FP.SATFINITE.E4M3.F32.PACK_AB_MERGE_C R16, RZ, R16, RZ ;  /* 0x00000010ff10723e */ /* 0x000fe200048070ff */
[----:B------:R-:W-:Y:S01]  /*1ccf0*/  FMUL R152, R152, UR20 ;  /* 0x0000001498987c20 */ /* 0x000fe20008400000 */
[----:B------:R-:W-:Y:S01]  /*1cd00*/  F2FP.SATFINITE.E4M3.F32.PACK_AB_MERGE_C R17, RZ, R17, RZ ;  /* 0x00000011ff11723e */ /* 0x000fe200048070ff */
[----:B------:R-:W3:Y:S04]  /*1cd10*/  LDL.LU R31, [R1+0x214] ;  /* 0x00021400011f7983 */ /* 0x000ee80000300800 */
[----:B------:R-:W-:Y:S01]  /*1cd20*/  @!P0 STG.E.U8 desc[UR18][R2.64+0x9], R9 ;  /* 0x0000090902008986 */ /* 0x000fe2000c101112 */
[----:B------:R-:W-:-:S03]  /*1cd30*/  ISETP.LT.OR P0, PT, R0, 0x11, !P3 ;  /* 0x000000110000780c */ /* 0x000fc60005f01670 */
[----:B------:R-:W-:Y:S01]  /*1cd40*/  @!P1 STG.E.U8 desc[UR18][R24.64+0x8], R10 ;  /* 0x0000080a18009986 */ /* 0x000fe2000c101112 */
[----:B------:R-:W-:-:S03]  /*1cd50*/  ISETP.LT.OR P1, PT, R0, 0x12, !P3 ;  /* 0x000000120000780c */ /* 0x000fc60005f21670 */
[----:B------:R-:W-:Y:S01]  /*1cd60*/  @!P5 STG.E.U8 desc[UR18][R24.64+0x9], R11 ;  /* 0x0000090b1800d986 */ /* 0x000fe2000c101112 */
[C---:B------:R-:W-:Y:S02]  /*1cd70*/  ISETP.LT.OR P5, PT, R0.reuse, 0x11, !P2 ;  /* 0x000000110000780c */ /* 0x040fe400057a1670 */
[----:B------:R-:W-:Y:S01]  /*1cd80*/  F2FP.SATFINITE.E4M3.F32.PACK_AB_MERGE_C R18, RZ, R18, RZ ;  /* 0x00000012ff12723e */ /* 0x000fe200048070ff */
[----:B------:R-:W3:Y:S01]  /*1cd90*/  LDL.LU R30, [R1+0x218] ;  /* 0x00021800011e7983 */ /* 0x000ee20000300800 */
[----:B------:R-:W-:Y:S01]  /*1cda0*/  F2FP.SATFINITE.E4M3.F32.PACK_AB_MERGE_C R19, RZ, R19, RZ ;  /* 0x00000013ff13723e */ /* 0x000fe200048070ff */
[----:B------:R-:W-:Y:S01]  /*1cdb0*/  FMUL R153, R153, UR20 ;  /* 0x0000001499997c20 */ /* 0x000fe20008400000 */
[----:B------:R-:W-:Y:S01]  /*1cdc0*/  F2FP.SATFINITE.E4M3.F32.PACK_AB_MERGE_C R20, RZ, R20, RZ ;  /* 0x00000014ff14723e */ /* 0x000fe200048070ff */
[----:B------:R-:W-:Y:S01]  /*1cdd0*/  @!P0 STG.E.U8 desc[UR18][R2.64+0x10], R12 ;  /* 0x0000100c02008986 */ /* 0x000fe2000c101112 */
[----:B------:R-:W-:Y:S01]  /*1cde0*/  ISETP.LT.OR P0, PT, R0, 0x12, !P2 ;  /* 0x000000120000780c */ /* 0x000fe20005701670 */
[----:B------:R-:W-:Y:S01]  /*1cdf0*/  FMUL R154, R154, UR20 ;  /* 0x000000149a9a7c20 */ /* 0x000fe20008400000 */
[----:B------:R-:W-:Y:S01]  /*1ce00*/  F2FP.SATFINITE.E4M3.F32.PACK_AB_MERGE_C R21, RZ, R21, RZ ;  /* 0x00000015ff15723e */ /* 0x000fe200048070ff */
[----:B------:R-:W-:Y:S01]  /*1ce10*/  @!P1 STG.E.U8 desc[UR18][R2.64+0x11], R13 ;  /* 0x0000110d02009986 */ /* 0x000fe2000c101112 */
[C---:B------:R-:W-:Y:S01]  /*1ce20*/  ISETP.LT.OR P1, PT, R0.reuse, 0x19, !P3 ;  /* 0x000000190000780c */ /* 0x040fe20005f21670 */
[----:B------:R-:W-:Y:S01]  /*1ce30*/  FMUL R155, R155, UR20 ;  /* 0x000000149b9b7c20 */ /* 0x000fe20008400000 */
[----:B------:R-:W-:Y:S01]  /*1ce40*/  F2FP.SATFINITE.E4M3.F32.PACK_AB_MERGE_C R22, RZ, R22, RZ ;  /* 0x00000016ff16723e */ /* 0x000fe200048070ff */
[----:B------:R-:W-:Y:S01]  /*1ce50*/  @!P5 STG.E.U8 desc[UR18][R24.64+0x10], R14 ;  /* 0x0000100e1800d986 */ /* 0x000fe2000c101112 */
[----:B------:R-:W-:Y:S01]  /*1ce60*/  ISETP.LT.OR P5, PT, R0, 0x1a, !P3 ;  /* 0x0000001a0000780c */ /* 0x000fe20005fa1670 */
[----:B------:R-:W-:Y:S01]  /*1ce70*/  FMUL R156, R156, UR20 ;  /* 0x000000149c9c7c20 */ /* 0x000fe20008400000 */
[----:B------:R-:W-:Y:S01]  /*1ce80*/  F2FP.SATFINITE.E4M3.F32.PACK_AB_MERGE_C R23, RZ, R23, RZ ;  /* 0x00000017ff17723e */ /* 0x000fe200048070ff */
[----:B------:R-:W-:Y:S01]  /*1ce90*/  FMUL R157, R157, UR20 ;  /* 0x000000149d9d7c20 */ /* 0x000fe20008400000 */
[----:B------:R-:W-:Y:S01]  /*1cea0*/  F2FP.SATFINITE.E4M3.F32.PACK_AB_MERGE_C R152, RZ, R152, RZ ;  /* 0x00000098ff98723e */ /* 0x000fe200048070ff */
[----:B------:R-:W-:Y:S01]  /*1ceb0*/  @!P0 STG.E.U8 desc[UR18][R24.64+0x11], R15 ;  /* 0x0000110f18008986 */ /* 0x000fe2000c101112 */
[----:B------:R-:W-:Y:S01]  /*1cec0*/  ISETP.LT.OR P0, PT, R0, 0x19, !P2 ;  /* 0x000000190000780c */ /* 0x000fe20005701670 */
[----:B------:R-:W-:Y:S01]  /*1ced0*/  FMUL R158, R158, UR20 ;  /* 0x000000149e9e7c20 */ /* 0x000fe20008400000 */
[C---:B------:R-:W-:Y:S01]  /*1cee0*/  ISETP.LT.OR P6, PT, R0.reuse, 0x2a, !P2 ;  /* 0x0000002a0000780c */ /* 0x040fe200057c1670 */
        /* <DEDUP_REMOVED lines=57> */
[----:B0-----:R-:W-:Y:S01]  /*1d280*/  F2FP.SATFINITE.E4M3.F32.PACK_AB_MERGE_C R5, RZ, R168, RZ ;  /* 0x000000a8ff05723e */ /* 0x001fe200048070ff */
[----:B------:R-:W-:Y:S01]  /*1d290*/  @!P1 STG.E.U8 desc[UR18][R2.64+0x31], R157 ;  /* 0x0000319d02009986 */ /* 0x000fe2000c101112 */
[C---:B------:R-:W-:Y:S01]  /*1d2a0*/  ISETP.LT.OR P1, PT, R0.reuse, 0x3a, !P3 ;  /* 0x0000003a0000780c */ /* 0x040fe20005f21670 */
[----:B------:R-:W-:Y:S01]  /*1d2b0*/  FMUL R175, R175, UR20 ;  /* 0x00000014afaf7c20 */ /* 0x000fe20008400000 */
[----:B------:R-:W-:Y:S01]  /*1d2c0*/  F2FP.SATFINITE.E4M3.F32.PACK_AB_MERGE_C R169, RZ, R169, RZ ;  /* 0x000000a9ffa9723e */ /* 0x000fe200048070ff */
[----:B------:R-:W-:Y:S01]  /*1d2d0*/  @!P5 STG.E.U8 desc[UR18][R24.64+0x30], R158 ;  /* 0x0000309e1800d986 */ /* 0x000fe2000c101112 */
[----:B------:R-:W-:Y:S01]  /*1d2e0*/  ISETP.LT.OR P5, PT, R0, 0x39, !P2 ;  /* 0x000000390000780c */ /* 0x000fe200057a1670 */
[----:B------:R-:W-:Y:S01]  /*1d2f0*/  FMUL R176, R176, UR20 ;  /* 0x00000014b0b07c20 */ /* 0x000fe20008400000 */
[----:B-1----:R-:W-:Y:S01]  /*1d300*/  F2FP.SATFINITE.E4M3.F32.PACK_AB_MERGE_C R7, RZ, R170, RZ ;  /* 0x000000aaff07723e */ /* 0x002fe200048070ff */
        /* <DEDUP_REMOVED lines=23> */
[----:B------:R-:W-:Y:S01]  /*1d480*/  FMUL R183, R183, UR20 ;  /* 0x00000014b7b77c20 */ /* 0x000fe20008400000 */
        /* <DEDUP_REMOVED lines=12> */
[----:B------:R0:W-:Y:S01]  /*1d550*/  @!P0 STG.E.U8 desc[UR18][R2.64+0x48], R5 ;  /* 0x0000480502008986 */ /* 0x0001e2000c101112 */
[----:B------:R-:W-:Y:S01]  /*1d560*/  ISETP.LT.OR P0, PT, R0, 0x51, !P3 ;  /* 0x000000510000780c */ /* 0x000fe20005f01670 */
[----:B------:R-:W-:Y:S01]  /*1d570*/  FMUL R188, R188, UR20 ;  /* 0x00000014bcbc7c20 */ /* 0x000fe20008400000 */
[----:B------:R-:W-:Y:S01]  /*1d580*/  F2FP.SATFINITE.E4M3.F32.PACK_AB_MERGE_C R185, RZ, R185, RZ ;  /* 0x000000b9ffb9723e */ /* 0x000fe200048070ff */
[----:B------:R-:W-:Y:S01]  /*1d590*/  @!P1 STG.E.U8 desc[UR18][R2.64+0x49], R169 ;  /* 0x000049a902009986 */ /* 0x000fe2000c101112 */
[C---:B------:R-:W-:Y:S01]  /*1d5a0*/  ISETP.LT.OR P1, PT, R0.reuse, 0x52, !P3 ;  /* 0x000000520000780c */ /* 0x040fe20005f21670 */
[----:B------:R-:W-:Y:S01]  /*1d5b0*/  FMUL R189, R189, UR20 ;  /* 0x00000014bdbd7c20 */ /* 0x000fe20008400000 */
[----:B------:R-:W-:Y:S01]  /*1d5c0*/  F2FP.SATFINITE.E4M3.F32.PACK_AB_MERGE_C R187, RZ, R187, RZ ;  /* 0x000000bbffbb723e */ /* 0x000fe200048070ff */
[----:B------:R1:W-:Y:S01]  /*1d5d0*/  @!P5 STG.E.U8 desc[UR18][R24.64+0x48], R7 ;  /* 0x000048071800d986 */ /* 0x0003e2000c101112 */
[----:B------:R-:W-:Y:S01]  /*1d5e0*/  ISETP.LT.OR P5, PT, R0, 0x51, !P2 ;  /* 0x000000510000780c */ /* 0x000fe200057a1670 */
[----:B------:R-:W-:Y:S01]  /*1d5f0*/  FMUL R190, R190, UR20 ;  /* 0x00000014bebe7c20 */ /* 0x000fe20008400000 */
[----:B------:R-:W-:Y:S01]  /*1d600*/  FMUL R191, R191, UR20 ;  /* 0x00000014bfbf7c20 */ /* 0x000fe20008400000 */
[----:B0-----:R-:W-:Y:S01]  /*1d610*/  F2FP.SATFINITE.E4M3.F32.PACK_AB_MERGE_C R5, RZ, R172, RZ ;  /* 0x000000acff05723e */ /* 0x001fe200048070ff */
[----:B------:R-:W-:Y:S01]  /*1d620*/  @!P6 STG.E.U8 desc[UR18][R24.64+0x49], R171 ;  /* 0x000049ab1800e986 */ /* 0x000fe2000c101112 */
[----:B------:R-:W-:Y:S01]  /*1d630*/  ISETP.LT.OR P6, PT, R0, 0x52, !P2 ;  /* 0x000000520000780c */ /* 0x000fe200057c1670 */
[----:B------:R-:W-:Y:S01]  /*1d640*/  FMUL R192, R192, UR20 ;  /* 0x00000014c0c07c20 */ /* 0x000fe20008400000 */
[----:B------:R-:W-:Y:S01]  /*1d650*/  F2FP.SATFINITE.E4M3.F32.PACK_AB_MERGE_C R189, RZ, R189, RZ ;  /* 0x000000bdffbd723e */ /* 0x000fe200048070ff */
[----:B------:R0:W-:Y:S01]  /*1d660*/  @!P0 STG.E.U8 desc[UR18][R2.64+0x50], R5 ;  /* 0x0000500502008986 */ /* 0x0001e2000c101112 */
[C---:B------:R-:W-:Y:S01]  /*1d670*/  ISETP.LT.OR P0, PT, R0.reuse, 0x59, !P3 ;  /* 0x000000590000780c */ /* 0x040fe20005f01670 */
[----:B------:R-:W-:Y:S01]  /*1d680*/  FMUL R193, R193, UR20 ;  /* 0x00000014c1c17c20 */ /* 0x000fe20008400000 */
[----:B-1----:R-:W-:Y:S01]  /*1d690*/  F2FP.SATFINITE.E4M3.F32.PACK_AB_MERGE_C R7, RZ, R174, RZ ;  /* 0x000000aeff07723e */ /* 0x002fe200048070ff */
[----:B------:R-:W-:Y:S01]  /*1d6a0*/  @!P1 STG.E.U8 desc[UR18][R2.64+0x51], R173 ;  /* 0x000051ad02009986 */ /* 0x000fe2000c101112 */
[----:B------:R-:W-:Y:S01]  /*1d6b0*/  ISETP.LT.OR P1, PT, R0, 0x5a, !P3 ;  /* 0x0000005a0000780c */ /* 0x000fe20005f21670 */
        /* <DEDUP_REMOVED lines=8> */
[C---:B------:R-:W-:Y:S01]  /*1d740*/  ISETP.LT.OR P6, PT, R0.reuse, 0x5a, !P2 ;  /* 0x0000005a0000780c */ /* 0x040fe200057c1670 */
[----:B------:R-:W-:Y:S01]  /*1d750*/  FMUL R197, R197, UR20 ;  /* 0x00000014c5c57c20 */ /* 0x000fe20008400000 */
[----:B------:R-:W-:Y:S01]  /*1d760*/  F2FP.SATFINITE.E4M3.F32.PACK_AB_MERGE_C R193, RZ, R193, RZ ;  /* 0x000000c1ffc1723e */ /* 0x000fe200048070ff */
[----:B------:R0:W-:Y:S01]  /*1d770*/  @!P0 STG.E.U8 desc[UR18][R2.64+0x58], R5 ;  /* 0x0000580502008986 */ /* 0x0001e2000c101112 */
[----:B------:R-:W-:Y:S01]  /*1d780*/  ISETP.LT.OR P0, PT, R0, 0x61, !P3 ;  /* 0x000000610000780c */ /* 0x000fe20005f01670 */
[----:B------:R-:W-:Y:S01]  /*1d790*/  FMUL R198, R198, UR20 ;  /* 0x00000014c6c67c20 */ /* 0x000fe20008400000 */
[----:B-1----:R-:W-:Y:S01]  /*1d7a0*/  F2FP.SATFINITE.E4M3.F32.PACK_AB_MERGE_C R7, RZ, R178, RZ ;  /* 0x000000b2ff07723e */ /* 0x002fe200048070ff */
[----:B------:R-:W-:Y:S01]  /*1d7b0*/  @!P1 STG.E.U8 desc[UR18][R2.64+0x59], R177 ;  /* 0x000059b102009986 */ /* 0x000fe2000c101112 */
[C---:B------:R-:W-:Y:S01]  /*1d7c0*/  ISETP.LT.OR P1, PT, R0.reuse, 0x62, !P3 ;  /* 0x000000620000780c */ /* 0x040fe20005f21670 */
[----:B------:R-:W-:Y:S01]  /*1d7d0*/  FMUL R199, R199, UR20 ;  /* 0x00000014c7c77c20 */ /* 0x000fe20008400000 */
[----:B------:R-:W-:Y:S01]  /*1d7e0*/  F2FP.SATFINITE.E4M3.F32.PACK_AB_MERGE_C R195, RZ, R195, RZ ;  /* 0x000000c3ffc3723e */ /* 0x000fe200048070ff */
[----:B------:R1:W-:Y:S01]  /*1d7f0*/  @!P5 STG.E.U8 desc[UR18][R24.64+0x58], R7 ;  /* 0x000058071800d986 */ /* 0x0003e2000c101112 */
[----:B------:R-:W-:Y:S01]  /*1d800*/  ISETP.LT.OR P5, PT, R0, 0x61, !P2 ;  /* 0x000000610000780c */ /* 0x000fe200057a1670 */
[----:B------:R-:W-:Y:S01]  /*1d810*/  FMUL R200, R200, UR20 ;  /* 0x00000014c8c87c20 */ /* 0x000fe20008400000 */
[----:B------:R-:W-:Y:S01]  /*1d820*/  F2FP.SATFINITE.E4M3.F32.PACK_AB_MERGE_C R197, RZ, R197, RZ ;  /* 0x000000c5ffc5723e */ /* 0x000fe200048070ff */
[----:B------:R-:W-:Y:S01]  /*1d830*/  @!P6 STG.E.U8 desc[UR18][R24.64+0x59], R179 ;  /* 0x000059b31800e986 */ /* 0x000fe2000c101112 */
[----:B0-----:R-:W-:Y:S01]  /*1d840*/  F2FP.SATFINITE.E4M3.F32.PACK_AB_MERGE_C R5, RZ, R180, RZ ;  /* 0x000000b4ff05723e */ /* 0x001fe200048070ff */
[----:B------:R-:W-:Y:S01]  /*1d850*/  FMUL R201, R201, UR20 ;  /* 0x00000014c9c97c20 */ /* 0x000fe20008400000 */
        /* <DEDUP_REMOVED lines=20> */
[----:B------:R-:W-:Y:S01]  /*1d9a0*/  FMUL R208, R208, UR20 ;  /* 0x00000014d0d07c20 */ /* 0x000fe20008400000 */
        /* <DEDUP_REMOVED lines=96> */
[----:B----4-:R-:W-:Y:S01]  /*1dfb0*/  FMUL R4, R35, UR20 ;  /* 0x0000001423047c20 */ /* 0x010fe20008400000 */
[----:B------:R-:W-:Y:S01]  /*1dfc0*/  FMUL R236, R236, UR20 ;  /* 0x00000014ecec7c20 */ /* 0x000fe20008400000 */
[----:B------:R1:W-:Y:S01]  /*1dfd0*/  @!P5 STG.E.U8 desc[UR18][R24.64+0x90], R7 ;  /* 0x000090071800d986 */ /* 0x0003e2000c101112 */
[----:B------:R-:W-:Y:S01]  /*1dfe0*/  ISETP.LT.OR P5, PT, R0, 0x99, !P2 ;  /* 0x000000990000780c */ /* 0x000fe200057a1670 */
[----:B------:R-:W-:Y:S01]  /*1dff0*/  FMUL R237, R237, UR20 ;  /* 0x00000014eded7c20 */ /* 0x000fe20008400000 */
[----:B------:R-:W-:Y:S01]  /*1e000*/  F2FP.SATFINITE.E4M3.F32.PACK_AB_MERGE_C R233, RZ, R233, RZ ;  /* 0x000000e9ffe9723e */ /* 0x000fe200048070ff */
[----:B------:R-:W-:Y:S01]  /*1e010*/  @!P6 STG.E.U8 desc[UR18][R24.64+0x91], R207 ;  /* 0x000091cf1800e986 */ /* 0x000fe2000c101112 */
[----:B0-----:R-:W-:-:S02]  /*1e020*/  F2FP.SATFINITE.E4M3.F32.PACK_AB_MERGE_C R5, RZ, R208, RZ ;  /* 0x000000d0ff05723e */ /* 0x001fc400048070ff */
[----:B------:R-:W-:Y:S01]  /*1e030*/  ISETP.LT.OR P6, PT, R0, 0x9a, !P2 ;  /* 0x0000009a0000780c */ /* 0x000fe200057c1670 */
[----:B------:R-:W4:Y:S01]  /*1e040*/  LDL.LU R36, [R1+0x21c] ;  /* 0x00021c0001247983 */ /* 0x000f220000300800 */
[----:B------:R-:W-:-:S03]  /*1e050*/  F2FP.SATFINITE.E4M3.F32.PACK_AB_MERGE_C R235, RZ, R235, RZ ;  /* 0x000000ebffeb723e */ /* 0x000fc600048070ff */
[----:B------:R0:W-:Y:S01]  /*1e060*/  @!P0 STG.E.U8 desc[UR18][R2.64+0x98], R5 ;  /* 0x0000980502008986 */ /* 0x0001e2000c101112 */
[C---:B------:R-:W-:Y:S02]  /*1e070*/  ISETP.LT.OR P0, PT, R0.reuse, 0xa1, !P3 ;  /* 0x000000a10000780c */ /* 0x040fe40005f01670 */
[----:B-1----:R-:W-:Y:S01]  /*1e080*/  F2FP.SATFINITE.E4M3.F32.PACK_AB_MERGE_C R7, RZ, R210, RZ ;  /* 0x000000d2ff07723e */ /* 0x002fe200048070ff */
[----:B------:R-:W-:Y:S01]  /*1e090*/  @!P1 STG.E.U8 desc[UR18][R2.64+0x99], R209 ;  /* 0x000099d102009986 */ /* 0x000fe2000c101112 */
[----:B------:R-:W-:-:S03]  /*1e0a0*/  ISETP.LT.OR P1, PT, R0, 0xa2, !P3 ;  /* 0x000000a20000780c */ /* 0x000fc60005f21670 */
[----:B------:R1:W-:Y:S01]  /*1e0b0*/  @!P5 STG.E.U8 desc[UR18][R24.64+0x98], R7 ;  /* 0x000098071800d986 */ /* 0x0003e2000c101112 */
[C---:B------:R-:W-:Y:S02]  /*1e0c0*/  ISETP.LT.OR P5, PT, R0.reuse, 0xa1, !P2 ;  /* 0x000000a10000780c */ /* 0x040fe400057a1670 */
[----:B0-----:R-:W-:Y:S01]  /*1e0d0*/  F2FP.SATFINITE.E4M3.F32.PACK_AB_MERGE_C R5, RZ, R212, RZ ;  /* 0x000000d4ff05723e */ /* 0x001fe200048070ff */
[----:B------:R-:W-:Y:S01]  /*1e0e0*/  @!P6 STG.E.U8 desc[UR18][R24.64+0x99], R211 ;  /* 0x000099d31800e986 */ /* 0x000fe2000c101112 */
[----:B------:R-:W-:-:S03]  /*1e0f0*/  ISETP.LT.OR P6, PT, R0, 0xa2, !P2 ;  /* 0x000000a20000780c */ /* 0x000fc600057c1670 */
        /* <DEDUP_REMOVED lines=51> */
[----:B------:R-:W-:Y:S02]  /*1e430*/  ISETP.LT.OR P0, PT, R0, 0xd1, !P3 ;  /* 0x000000d10000780c */ /* 0x000fe40005f01670 */
[----:B-1----:R-:W-:Y:S01]  /*1e440*/  F2FP.SATFINITE.E4M3.F32.PACK_AB_MERGE_C R7, RZ, R234, RZ ;  /* 0x000000eaff07723e */ /* 0x002fe200048070ff */
[----:B------:R-:W4:Y:S01]  /*1e450*/  LDL.LU R35, [R1+0x220] ;  /* 0x0002200001237983 */ /* 0x000f220000300800 */
[----:B------:R-:W-:Y:S01]  /*1e460*/  F2FP.SATFINITE.E4M3.F32.PACK_AB_MERGE_C R9, RZ, R236, RZ ;  /* 0x000000ecff09723e */ /* 0x000fe200048070ff */
[----:B-----5:R-:W-:Y:S01]  /*1e470*/  FMUL R6, R33, UR20 ;  /* 0x0000001421067c20 */ /* 0x020fe20008400000 */
[----:B------:R-:W-:Y:S01]  /*1e480*/  F2FP.SATFINITE.E4M3.F32.PACK_AB_MERGE_C R11, RZ, R4, RZ ;  /* 0x00000004ff0b723e */ /* 0x000fe200048070ff */
[----:B------:R-:W-:Y:S01]  /*1e490*/  @!P1 STG.E.U8 desc[UR18][R2.64+0xc9], R233 ;  /* 0x0000c9e902009986 */ /* 0x000fe2000c101112 */
[----:B0-----:R-:W-:Y:S01]  /*1e4a0*/  FMUL R5, R34, UR20 ;  /* 0x0000001422057c20 */ /* 0x001fe20008400000 */
[----:B--2---:R-:W-:-:S02]  /*1e4b0*/  FMUL R4, R38, UR20 ;  /* 0x0000001426047c20 */ /* 0x004fc40008400000 */
[----:B------:R-:W2:Y:S01]  /*1e4c0*/  LDL.LU R34, [R1+0x224] ;  /* 0x0002240001227983 */ /* 0x000ea20000300800 */
[----:B------:R-:W-:-:S03]  /*1e4d0*/  ISETP.LT.OR P1, PT, R0, 0xd2, !P3 ;  /* 0x000000d20000780c */ /* 0x000fc60005f21670 */
[----:B------:R-:W5:Y:S04]  /*1e4e0*/  LDL.LU R33, [R1+0x228] ;  /* 0x0002280001217983 */ /* 0x000f680000300800 */
[----:B------:R3:W-:Y:S01]  /*1e4f0*/  @!P5 STG.E.U8 desc[UR18][R24.64+0xc8], R7 ;  /* 0x0000c8071800d986 */ /* 0x0007e2000c101112 */
[----:B------:R-:W-:-:S03]  /*1e500*/  ISETP.LT.OR P5, PT, R0, 0xd1, !P2 ;  /* 0x000000d10000780c */ /* 0x000fc600057a1670 */
[----:B------:R-:W-:Y:S01]  /*1e510*/  @!P6 STG.E.U8 desc[UR18][R24.64+0xc9], R235 ;  /* 0x0000c9eb1800e986 */ /* 0x000fe2000c101112 */
[----:B------:R-:W-:-:S03]  /*1e520*/  ISETP.LT.OR P6, PT, R0, 0xd2, !P2 ;  /* 0x000000d20000780c */ /* 0x000fc600057c1670 */
[----:B------:R0:W-:Y:S01]  /*1e530*/  @!P0 STG.E.U8 desc[UR18][R2.64+0xd0], R9 ;  /* 0x0000d00902008986 */ /* 0x0001e2000c101112 */
[----:B---3--:R-:W-:-:S03]  /*1e540*/  FMUL R7, R31, UR20 ;  /* 0x000000141f077c20 */ /* 0x008fc60008400000 */
[----:B------:R-:W3:Y:S04]  /*1e550*/  LDL.LU R31, [R1+0x22c] ;  /* 0x00022c00011f7983 */ /* 0x000ee80000300800 */
[----:B------:R-:W3:Y:S01]  /*1e560*/  LDL.LU R38, [R1+0x230] ;  /* 0x0002300001267983 */ /* 0x000ee20000300800 */
[----:B0-----:R-:W-:Y:S01]  /*1e570*/  F2FP.SATFINITE.E4M3.F32.PACK_AB_MERGE_C R9, RZ, R4, RZ ;  /* 0x00000004ff09723e */ /* 0x001fe200048070ff */
[----:B------:R-:W-:Y:S02]  /*1e580*/  FMUL R4, R30, UR20 ;  /* 0x000000141e047c20 */ /* 0x000fe40008400000 */
[----:B------:R-:W3:Y:S01]  /*1e590*/  LDL.LU R30, [R1+0x234] ;  /* 0x00023400011e7983 */ /* 0x000ee20000300800 */
[----:B------:R-:W-:Y:S02]  /*1e5a0*/  F2FP.SATFINITE.E4M3.F32.PACK_AB_MERGE_C R237, RZ, R237, RZ ;  /* 0x000000edffed723e */ /* 0x000fe400048070ff */
[----:B------:R-:W-:Y:S01]  /*1e5b0*/  F2FP.SATFINITE.E4M3.F32.PACK_AB_MERGE_C R13, RZ, R5, RZ ;  /* 0x00000005ff0d723e */ /* 0x000fe200048070ff */
[----:B------:R-:W-:Y:S01]  /*1e5c0*/  FMUL R5, R37, UR20 ;  /* 0x0000001425057c20 */ /* 0x000fe20008400000 */
[----:B------:R-:W-:Y:S01]  /*1e5d0*/  ISETP.LT.OR P0, PT, R0, 0xd9, !P3 ;  /* 0x000000d90000780c */ /* 0x000fe20005f01670 */
[----:B------:R-:W3:Y:S01]  /*1e5e0*/  LDL.LU R37, [R1+0x238] ;  /* 0x0002380001257983 */ /* 0x000ee20000300800 */
[----:B------:R-:W-:-:S03]  /*1e5f0*/  F2FP.SATFINITE.E4M3.F32.PACK_AB_MERGE_C R15, RZ, R6, RZ ;  /* 0x00000006ff0f723e */ /* 0x000fc600048070ff */
[----:B------:R-:W-:Y:S01]  /*1e600*/  @!P1 STG.E.U8 desc[UR18][R2.64+0xd1], R237 ;  /* 0x0000d1ed02009986 */ /* 0x000fe2000c101112 */
[----:B------:R-:W-:-:S03]  /*1e610*/  ISETP.LT.OR P1, PT, R0, 0xda, !P3 ;  /* 0x000000da0000780c */ /* 0x000fc60005f21670 */
[----:B------:R0:W-:Y:S01]  /*1e620*/  @!P5 STG.E.U8 desc[UR18][R24.64+0xd0], R11 ;  /* 0x0000d00b1800d986 */ /* 0x0001e2000c101112 */
[----:B------:R-:W-:-:S03]  /*1e630*/  ISETP.LT.OR P5, PT, R0, 0xd9, !P2 ;  /* 0x000000d90000780c */ /* 0x000fc600057a1670 */
[----:B------:R1:W-:Y:S01]  /*1e640*/  @!P6 STG.E.U8 desc[UR18][R24.64+0xd1], R13 ;  /* 0x0000d10d1800e986 */ /* 0x0003e2000c101112 */
[----:B0-----:R-:W-:Y:S02]  /*1e650*/  F2FP.SATFINITE.E4M3.F32.PACK_AB_MERGE_C R11, RZ, R5, RZ ;  /* 0x00000005ff0b723e */ /* 0x001fe400048070ff */
[----:B-1----:R-:W-:Y:S01]  /*1e660*/  F2FP.SATFINITE.E4M3.F32.PACK_AB_MERGE_C R13, RZ, R7, RZ ;  /* 0x00000007ff0d723e */ /* 0x002fe200048070ff */
[----:B------:R0:W-:Y:S04]  /*1e670*/  @!P0 STG.E.U8 desc[UR18][R2.64+0xd8], R9 ;  /* 0x0000d80902008986 */ /* 0x0001e8000c101112 */
[----:B------:R1:W-:Y:S01]  /*1e680*/  @!P1 STG.E.U8 desc[UR18][R2.64+0xd9], R11 ;  /* 0x0000d90b02009986 */ /* 0x0003e2000c101112 */
[----:B0-----:R-:W-:-:S03]  /*1e690*/  F2FP.SATFINITE.E4M3.F32.PACK_AB_MERGE_C R9, RZ, R4, RZ ;  /* 0x00000004ff09723e */ /* 0x001fc600048070ff */
[----:B------:R0:W-:Y:S01]  /*1e6a0*/  @!P5 STG.E.U8 desc[UR18][R24.64+0xd8], R15 ;  /* 0x0000d80f1800d986 */ /* 0x0001e2000c101112 */
[----:B----4-:R-:W-:-:S03]  /*1e6b0*/  FMUL R5, R36, UR20 ;  /* 0x0000001424057c20 */ /* 0x010fc60008400000 */
[----:B------:R-:W4:Y:S02]  /*1e6c0*/  LDL.LU R36, [R1+0x23c] ;  /* 0x00023c0001247983 */ /* 0x000f240000300800 */
[----:B-1----:R-:W-:Y:S01]  /*1e6d0*/  F2FP.SATFINITE.E4M3.F32.PACK_AB_MERGE_C R11, RZ, R5, RZ ;  /* 0x00000005ff0b723e */ /* 0x002fe200048070ff */
[----:B------:R-:W-:Y:S02]  /*1e6e0*/  FMUL R6, R35, UR20 ;  /* 0x0000001423067c20 */ /* 0x000fe40008400000 */
[----:B------:R-:W4:Y:S01]  /*1e6f0*/  LDL.LU R35, [R1+0x240] ;  /* 0x0002400001237983 */ /* 0x000f220000300800 */
[----:B--2---:R-:W-:-:S03]  /*1e700*/  FMUL R7, R34, UR20 ;  /* 0x0000001422077c20 */ /* 0x004fc60008400000 */
[----:B------:R-:W2:Y:S01]  /*1e710*/  LDL.LU R34, [R1+0x244] ;  /* 0x0002440001227983 */ /* 0x000ea20000300800 */
[----:B-----5:R-:W-:-:S03]  /*1e720*/  FMUL R4, R33, UR20 ;  /* 0x0000001421047c20 */ /* 0x020fc60008400000 */
[----:B------:R-:W5:Y:S01]  /*1e730*/  LDL.LU R33, [R1+0x248] ;  /* 0x0002480001217983 */ /* 0x000f620000300800 */
[----:B0-----:R-:W-:Y:S01]  /*1e740*/  F2FP.SATFINITE.E4M3.F32.PACK_AB_MERGE_C R15, RZ, R6, RZ ;  /* 0x00000006ff0f723e */ /* 0x001fe200048070ff */
[----:B---3--:R-:W-:Y:S02]  /*1e750*/  FMUL R5, R31, UR20 ;  /* 0x000000141f057c20 */ /* 0x008fe40008400000 */
[----:B------:R-:W3:Y:S01]  /*1e760*/  LDL.LU R31, [R1+0x24c] ;  /* 0x00024c00011f7983 */ /* 0x000ee20000300800 */
[----:B------:R-:W-:-:S03]  /*1e770*/  FMUL R6, R30, UR20 ;  /* 0x000000141e067c20 */ /* 0x000fc60008400000 */
[----:B------:R-:W3:Y:S01]  /*1e780*/  LDL.LU R30, [R1+0x250] ;  /* 0x00025000011e7983 */ /* 0x000ee20000300800 */
[C---:B------:R-:W-:Y:S02]  /*1e790*/  ISETP.LT.OR P6, PT, R0.reuse, 0xda, !P2 ;  /* 0x000000da0000780c */ /* 0x040fe400057c1670 */
[C---:B------:R-:W-:Y:S02]  /*1e7a0*/  ISETP.LT.OR P5, PT, R0.reuse, 0xe1, !P3 ;  /* 0x000000e10000780c */ /* 0x040fe40005fa1670 */
[C---:B------:R-:W-:Y:S02]  /*1e7b0*/  ISETP.LT.OR P0, PT, R0.reuse, 0xe1, !P2 ;  /* 0x000000e10000780c */ /* 0x040fe40005701670 */
[----:B------:R-:W-:-:S07]  /*1e7c0*/  ISETP.LT.OR P1, PT, R0, 0xe2, !P2 ;  /* 0x000000e20000780c */ /* 0x000fce0005721670 */
[----:B------:R0:W-:Y:S01]  /*1e7d0*/  @!P6 STG.E.U8 desc[UR18][R24.64+0xd9], R13 ;  /* 0x0000d90d1800e986 */ /* 0x0001e2000c101112 */
[C---:B------:R-:W-:Y:S02]  /*1e7e0*/  ISETP.LT.OR P6, PT, R0.reuse, 0xe2, !P3 ;  /* 0x000000e20000780c */ /* 0x040fe40005fc1670 */
[----:B------:R-:W-:Y:S01]  /*1e7f0*/  F2FP.SATFINITE.E4M3.F32.PACK_AB_MERGE_C R7, RZ, R7, RZ ;  /* 0x00000007ff07723e */ /* 0x000fe200048070ff */
[----:B------:R1:W-:Y:S01]  /*1e800*/  @!P5 STG.E.U8 desc[UR18][R2.64+0xe0], R9 ;  /* 0x0000e0090200d986 */ /* 0x0003e2000c101112 */
[----:B------:R-:W-:Y:S02]  /*1e810*/  ISETP.LT.OR P5, PT, R0, 0xea, !P2 ;  /* 0x000000ea0000780c */ /* 0x000fe400057a1670 */
[----:B0-----:R-:W-:Y:S01]  /*1e820*/  F2FP.SATFINITE.E4M3.F32.PACK_AB_MERGE_C R13, RZ, R4, RZ ;  /* 0x00000004ff0d723e */ /* 0x001fe200048070ff */
[----:B------:R-:W-:-:S06]  /*1e830*/  FMUL R4, R38, UR20 ;  /* 0x0000001426047c20 */ /* 0x000fcc0008400000 */
[----:B------:R-:W-:Y:S01]  /*1e840*/  @!P6 STG.E.U8 desc[UR18][R2.64+0xe1], R11 ;  /* 0x0000e10b0200e986 */ /* 0x000fe2000c101112 */
[----:B------:R-:W-:-:S03]  /*1e850*/  ISETP.LT.OR P6, PT, R0, 0xe9, !P3 ;  /* 0x000000e90000780c */ /* 0x000fc60005fc1670 */
[----:B------:R-:W-:Y:S01]  /*1e860*/  @!P0 STG.E.U8 desc[UR18][R24.64+0xe0], R15 ;  /* 0x0000e00f18008986 */ /* 0x000fe2000c101112 */
[----:B------:R-:W-:-:S03]  /*1e870*/  ISETP.LT.OR P0, PT, R0, 0xea, !P3 ;  /* 0x000000ea0000780c */ /* 0x000fc60005f01670 */
[----:B------:R0:W-:Y:S04]  /*1e880*/  @!P1 STG.E.U8 desc[UR18][R24.64+0xe1], R7 ;  /* 0x0000e10718009986 */ /* 0x0001e8000c101112 */
[----:B------:R-:W3:Y:S01]  /*1e890*/  LDL.LU R38, [R1+0x254] ;  /* 0x0002540001267983 */ /* 0x000ee20000300800 */
[----:B-1----:R-:W-:Y:S02]  /*1e8a0*/  F2FP.SATFINITE.E4M3.F32.PACK_AB_MERGE_C R9, RZ, R5, RZ ;  /* 0x00000005ff09723e */ /* 0x002fe400048070ff */
[----:B0-----:R-:W-:Y:S01]  /*1e8b0*/  F2FP.SATFINITE.E4M3.F32.PACK_AB_MERGE_C R7, RZ, R4, RZ ;  /* 0x00000004ff07723e */ /* 0x001fe200048070ff */
[----:B------:R-:W-:Y:S02]  /*1e8c0*/  FMUL R4, R37, UR20 ;  /* 0x0000001425047c20 */ /* 0x000fe40008400000 */
[----:B------:R-:W3:Y:S01]  /*1e8d0*/  LDL.LU R37, [R1+0x258] ;  /* 0x0002580001257983 */ /* 0x000ee20000300800 */
[----:B------:R-:W-:-:S02]  /*1e8e0*/  F2FP.SATFINITE.E4M3.F32.PACK_AB_MERGE_C R11, RZ, R6, RZ ;  /* 0x00000006ff0b723e */ /* 0x000fc400048070ff */
[----:B------:R-:W-:Y:S01]  /*1e8f0*/  F2FP.SATFINITE.E4M3.F32.PACK_AB_MERGE_C R15, RZ, R4, RZ ;  /* 0x00000004ff0f723e */ /* 0x000fe200048070ff */
[----:B------:R-:W-:Y:S04]  /*1e900*/  @!P6 STG.E.U8 desc[UR18][R2.64+0xe8], R13 ;  /* 0x0000e80d0200e986 */ /* 0x000fe8000c101112 */
[----:B------:R0:W-:Y:S04]  /*1e910*/  @!P0 STG.E.U8 desc[UR18][R2.64+0xe9], R9 ;  /* 0x0000e90902008986 */ /* 0x0001e8000c101112 */
[----:B------:R1:W-:Y:S01]  /*1e920*/  @!P5 STG.E.U8 desc[UR18][R24.64+0xe9], R11 ;  /* 0x0000e90b1800d986 */ /* 0x0003e2000c101112 */
[----:B----4-:R-:W-:-:S03]  /*1e930*/  FMUL R5, R36, UR20 ;  /* 0x0000001424057c20 */ /* 0x010fc60008400000 */
[----:B------:R-:W4:Y:S02]  /*1e940*/  LDL.LU R36, [R1+0x25c] ;  /* 0x00025c0001247983 */ /* 0x000f240000300800 */
[----:B0-----:R-:W-:Y:S01]  /*1e950*/  F2FP.SATFINITE.E4M3.F32.PACK_AB_MERGE_C R9, RZ, R5, RZ ;  /* 0x00000005ff09723e */ /* 0x001fe200048070ff */
[----:B------:R-:W-:Y:S02]  /*1e960*/  FMUL R6, R35, UR20 ;  /* 0x0000001423067c20 */ /* 0x000fe40008400000 */
[----:B------:R-:W4:Y:S01]  /*1e970*/  LDL.LU R35, [R1+0x260] ;  /* 0x0002600001237983 */ /* 0x000f220000300800 */
[----:B--2---:R-:W-:-:S03]  /*1e980*/  FMUL R4, R34, UR20 ;  /* 0x0000001422047c20 */ /* 0x004fc60008400000 */
[----:B------:R-:W2:Y:S02]  /*1e990*/  LDL.LU R34, [R1+0x264] ;  /* 0x0002640001227983 */ /* 0x000ea40000300800 */
[----:B-1----:R-:W-:Y:S01]  /*1e9a0*/  F2FP.SATFINITE.E4M3.F32.PACK_AB_MERGE_C R11, RZ, R4, RZ ;  /* 0x00000004ff0b723e */ /* 0x002fe200048070ff */
[----:B-----5:R-:W-:Y:S02]  /*1e9b0*/  FMUL R4, R33, UR20 ;  /* 0x0000001421047c20 */ /* 0x020fe40008400000 */
[----:B------:R-:W5:Y:S03]  /*1e9c0*/  LDL.LU R33, [R1+0x268] ;  /* 0x0002680001217983 */ /* 0x000f660000300800 */
[----:B------:R-:W-:Y:S01]  /*1e9d0*/  F2FP.SATFINITE.E4M3.F32.PACK_AB_MERGE_C R13, RZ, R4, RZ ;  /* 0x00000004ff0d723e */ /* 0x000fe200048070ff */
        /* <DEDUP_REMOVED lines=9> */
[----:B------:R-:W-:-:S03]  /*1ea70*/  ISETP.LT.OR P1, PT, R0, 0xf1, !P2 ;  /* 0x000000f10000780c */ /* 0x000fc60005721670 */
[----:B------:R1:W-:Y:S01]  /*1ea80*/  @!P6 STG.E.U8 desc[UR18][R2.64+0xf0], R15 ;  /* 0x0000f00f0200e986 */ /* 0x0003e2000c101112 */
[C---:B------:R-:W-:Y:S02]  /*1ea90*/  ISETP.LT.OR P6, PT, R0.reuse, 0xf9, !P3 ;  /* 0x000000f90000780c */ /* 0x040fe40005fc1670 */
[----:B------:R-:W-:Y:S01]  /*1eaa0*/  ISETP.LT.OR P3, PT, R0, 0xfa, !P3 ;  /* 0x000000fa0000780c */ /* 0x000fe20005f61670 */
[----:B------:R1:W-:Y:S01]  /*1eab0*/  @!P0 STG.E.U8 desc[UR18][R2.64+0xf1], R9 ;  /* 0x0000f10902008986 */ /* 0x0003e2000c101112 */
[----:B0-----:R-:W-:Y:S02]  /*1eac0*/  F2FP.SATFINITE.E4M3.F32.PACK_AB_MERGE_C R7, RZ, R6, RZ ;  /* 0x00000006ff07723e */ /* 0x001fe400048070ff */
[----:B-1----:R-:W-:Y:S02]  /*1ead0*/  F2FP.SATFINITE.E4M3.F32.PACK_AB_MERGE_C R15, RZ, R5, RZ ;  /* 0x00000005ff0f723e */ /* 0x002fe400048070ff */
[----:B------:R-:W-:Y:S01]  /*1eae0*/  F2FP.SATFINITE.E4M3.F32.PACK_AB_MERGE_C R9, RZ, R4, RZ ;  /* 0x00000004ff09723e */ /* 0x000fe200048070ff */
[----:B------:R-:W-:-:S02]  /*1eaf0*/  FMUL R4, R38, UR20 ;  /* 0x0000001426047c20 */ /* 0x000fc40008400000 */
[----:B------:R-:W3:Y:S04]  /*1eb00*/  LDL.LU R38, [R1+0x274] ;  /* 0x0002740001267983 */ /* 0x000ee80000300800 */
[----:B------:R0:W-:Y:S01]  /*1eb10*/  @!P5 STG.E.U8 desc[UR18][R24.64+0xf1], R11 ;  /* 0x0000f10b1800d986 */ /* 0x0001e2000c101112 */
[----:B------:R-:W-:Y:S01]  /*1eb20*/  ISETP.LT.OR P5, PT, R0, 0xf9, !P2 ;  /* 0x000000f90000780c */ /* 0x000fe200057a1670 */
[----:B------:R-:W-:Y:S02]  /*1eb30*/  FMUL R5, R37, UR20 ;  /* 0x0000001425057c20 */ /* 0x000fe40008400000 */
[----:B------:R-:W3:Y:S04]  /*1eb40*/  LDL.LU R37, [R1+0x278] ;  /* 0x0002780001257983 */ /* 0x000ee80000300800 */
[----:B------:R1:W-:Y:S04]  /*1eb50*/  @!P1 STG.E.U8 desc[UR18][R24.64+0xf0], R7 ;  /* 0x0000f00718009986 */ /* 0x0003e8000c101112 */
[----:B------:R-:W-:Y:S04]  /*1eb60*/  @!P6 STG.E.U8 desc[UR18][R2.64+0xf8], R13 ;  /* 0x0000f80d0200e986 */ /* 0x000fe8000c101112 */
[----:B------:R2:W-:Y:S01]  /*1eb70*/  @!P3 STG.E.U8 desc[UR18][R2.64+0xf9], R15 ;  /* 0x0000f90f0200b986 */ /* 0x0005e2000c101112 */
[----:B0-----:R-:W-:-:S03]  /*1eb80*/  F2FP.SATFINITE.E4M3.F32.PACK_AB_MERGE_C R11, RZ, R4, RZ ;  /* 0x00000004ff0b723e */ /* 0x001fc600048070ff */
[----:B------:R0:W-:Y:S01]  /*1eb90*/  @!P5 STG.E.U8 desc[UR18][R24.64+0xf8], R9 ;  /* 0x0000f8091800d986 */ /* 0x0001e2000c101112 */
[----:B----4-:R-:W-:-:S03]  /*1eba0*/  FMUL R6, R36, UR20 ;  /* 0x0000001424067c20 */ /* 0x010fc60008400000 */
[----:B------:R-:W4:Y:S01]  /*1ebb0*/  LDL.LU R36, [R1+0x27c] ;  /* 0x00027c0001247983 */ /* 0x000f220000300800 */
[----:B-1----:R-:W-:-:S03]  /*1ebc0*/  FMUL R7, R35, UR20 ;  /* 0x0000001423077c20 */ /* 0x002fc60008400000 */
        /* <DEDUP_REMOVED lines=10> */
[----:B------:R-:W-:Y:S02]  /*1ec70*/  ISETP.GE.AND P1, PT, R32, 0x81, PT ;  /* 0x000000812000780c */ /* 0x000fe40003f26270 */
[C---:B------:R-:W-:Y:S02]  /*1ec80*/  ISETP.LT.OR P2, PT, R0.reuse, 0xfa, !P2 ;  /* 0x000000fa0000780c */ /* 0x040fe40005741670 */
[C---:B------:R-:W-:Y:S02]  /*1ec90*/  ISETP.LT.OR P6, PT, R0.reuse, 0x1, !P1 ;  /* 0x000000010000780c */ /* 0x040fe40004fc1670 */
[----:B------:R-:W-:Y:S02]  /*1eca0*/  ISETP.LT.OR P3, PT, R0, 0x2, !P1 ;  /* 0x000000020000780c */ /* 0x000fe40004f61670 */
[----:B------:R-:W-:Y:S02]  /*1ecb0*/  F2FP.SATFINITE.E4M3.F32.PACK_AB_MERGE_C R5, RZ, R5, RZ ;  /* 0x00000005ff05723e */ /* 0x000fe400048070ff */
[----:B------:R-:W-:-:S05]  /*1ecc0*/  ISETP.GE.AND P0, PT, R32, 0x89, PT ;  /* 0x000000892000780c */ /* 0x000fca0003f06270 */
[----:B------:R-:W-:Y:S01]  /*1ecd0*/  @!P2 STG.E.U8 desc[UR18][R24.64+0xf9], R11 ;  /* 0x0000f90b1800a986 */ /* 0x000fe2000c101112 */
[----:B------:R-:W-:-:S03]  /*1ece0*/  F2FP.SATFINITE.E4M3.F32.PACK_AB_MERGE_C R13, RZ, R6, RZ ;  /* 0x00000006ff0d723e */ /* 0x000fc600048070ff */
[----:B------:R0:W-:Y:S01]  /*1ecf0*/  @!P6 STG.E.U8 desc[UR18][R28.64], R5 ;  /* 0x000000051c00e986 */ /* 0x0001e2000c101112 */
[C---:B------:R-:W-:Y:S02]  /*1ed00*/  ISETP.LT.OR P6, PT, R0.reuse, 0x2, !P0 ;  /* 0x000000020000780c */ /* 0x040fe400047c1670 */
[C---:B------:R-:W-:Y:S01]  /*1ed10*/  ISETP.LT.OR P5, PT, R0.reuse, 0x1, !P0 ;  /* 0x000000010000780c */ /* 0x040fe200047a1670 */
[----:B------:R1:W-:Y:S01]  /*1ed20*/  @!P3 STG.E.U8 desc[UR18][R28.64+0x1], R13 ;  /* 0x0000010d1c00b986 */ /* 0x0003e2000c101112 */
[----:B------:R-:W-:Y:S02]  /*1ed30*/  ISETP.LT.OR P2, PT, R0, 0xa, !P1 ;  /* 0x0000000a0000780c */ /* 0x000fe40004f41670 */
[----:B0-----:R-:W-:Y:S02]  /*1ed40*/  F2FP.SATFINITE.E4M3.F32.PACK_AB_MERGE_C R5, RZ, R3, RZ ;  /* 0x00000003ff05723e */ /* 0x001fe400048070ff */
[----:B-1----:R-:W-:Y:S01]  /*1ed50*/  F2FP.SATFINITE.E4M3.F32.PACK_AB_MERGE_C R13, RZ, R2, RZ ;  /* 0x00000002ff0d723e */ /* 0x002fe200048070ff */
[----:B------:R-:W-:-:S02]  /*1ed60*/  FMUL R3, R38, UR20 ;  /* 0x0000001426037c20 */ /* 0x000fc40008400000 */
[----:B------:R-:W3:Y:S01]  /*1ed70*/  LDL.LU R38, [R1+0x294] ;  /* 0x0002940001267983 */ /* 0x000ee20000300800 */
[----:B------:R-:W-:Y:S02]  /*1ed80*/  F2FP.SATFINITE.E4M3.F32.PACK_AB_MERGE_C R11, RZ, R4, RZ ;  /* 0x00000004ff0b723e */ /* 0x000fe400048070ff */
[----:B------:R-:W-:Y:S01]  /*1ed90*/  ISETP.LT.OR P3, PT, R0, 0x9, !P1 ;  /* 0x000000090000780c */ /* 0x000fe20004f61670 */
[----:B------:R0:W-:Y:S01]  /*1eda0*/  @!P6 STG.E.U8 desc[UR18][R26.64+0x1], R9 ;  /* 0x000001091a00e986 */ /* 0x0001e2000c101112 */
[----:B------:R-:W-:-:S03]  /*1edb0*/  FMUL R2, R37, UR20 ;  /* 0x0000001425027c20 */ /* 0x000fc60008400000 */
[----:B------:R-:W3:Y:S01]  /*1edc0*/  LDL.LU R37, [R1+0x298] ;  /* 0x0002980001257983 */ /* 0x000ee20000300800 */
[----:B------:R-:W-:Y:S02]  /*1edd0*/  F2FP.SATFINITE.E4M3.F32.PACK_AB_MERGE_C R7, RZ, R7, RZ ;  /* 0x00000007ff07723e */ /* 0x000fe400048070ff */
[----:B0-----:R-:W-:-:S03]  /*1ede0*/  F2FP.SATFINITE.E4M3.F32.PACK_AB_MERGE_C R9, RZ, R2, RZ ;  /* 0x00000002ff09723e */ /* 0x001fc600048070ff */
        /* <DEDUP_REMOVED lines=8> */
[----:B------:R-:W4:Y:S03]  /*1ee70*/  LDL.LU R35, [R1+0x2a0] ;  /* 0x0002a00001237983 */ /* 0x000f260000300800 */
[----:B------:R-:W-:Y:S01]  /*1ee80*/  F2FP.SATFINITE.E4M3.F32.PACK_AB_MERGE_C R15, RZ, R2, RZ ;  /* 0x00000002ff0f723e */ /* 0x000fe200048070ff */
[----:B--2---:R-:W-:Y:S02]  /*1ee90*/  FMUL R2, R34, UR20 ;  /* 0x0000001422027c20 */ /* 0x004fe40008400000 */
[----:B------:R-:W2:Y:S01]  /*1eea0*/  LDL.LU R34, [R1+0x2a4] ;  /* 0x0002a40001227983 */ /* 0x000ea20000300800 */
[----:B-----5:R-:W-:-:S03]  /*1eeb0*/  FMUL R3, R33, UR20 ;  /* 0x0000001421037c20 */ /* 0x020fc60008400000 */
[----:B------:R-:W5:Y:S01]  /*1eec0*/  LDL.LU R33, [R1+0x2a8] ;  /* 0x0002a80001217983 */ /* 0x000f620000300800 */
[----:B---3--:R-:W-:-:S03]  /*1eed0*/  FMUL R4, R31, UR20 ;  /* 0x000000141f047c20 */ /* 0x008fc60008400000 */
[----:B------:R-:W3:Y:S01]  /*1eee0*/  LDL.LU R31, [R1+0x2ac] ;  /* 0x0002ac00011f7983 */ /* 0x000ee20000300800 */
[----:B0-----:R-:W-:-:S03]  /*1eef0*/  FMUL R5, R30, UR20 ;  /* 0x000000141e057c20 */ /* 0x001fc60008400000 */
[----:B------:R-:W3:Y:S01]  /*1ef00*/  LDL.LU R30, [R1+0x2b0] ;  /* 0x0002b000011e7983 */ /* 0x000ee20000300800 */
[C---:B------:R-:W-:Y:S02]  /*1ef10*/  ISETP.LT.OR P6, PT, R0.reuse, 0xa, !P0 ;  /* 0x0000000a0000780c */ /* 0x040fe400047c1670 */
[C---:B------:R-:W-:Y:S02]  /*1ef20*/  ISETP.LT.OR P5, PT, R0.reuse, 0x9, !P0 ;  /* 0x000000090000780c */ /* 0x040fe400047a1670 */
[C---:B------:R-:W-:Y:S02]  /*1ef30*/  ISETP.LT.OR P3, PT, R0.reuse, 0x11, !P1 ;  /* 0x000000110000780c */ /* 0x040fe40004f61670 */
[----:B------:R-:W-:-:S07]  /*1ef40*/  ISETP.LT.OR P2, PT, R0, 0x12, !P1 ;  /* 0x000000120000780c */ /* 0x000fce0004f41670 */
[----:B------:R0:W-:Y:S01]  /*1ef50*/  @!P6 STG.E.U8 desc[UR18][R26.64+0x9], R7 ;  /* 0x000009071a00e986 */ /* 0x0001e2000c101112 */
[----:B------:R-:W-:-:S03]  /*1ef60*/  ISETP.LT.OR P6, PT, R0, 0x12, !P0 ;  /* 0x000000120000780c */ /* 0x000fc600047c1670 */
[----:B------:R-:W-:Y:S01]  /*1ef70*/  @!P5 STG.E.U8 desc[UR18][R26.64+0x8], R13 ;  /* 0x0000080d1a00d986 */ /* 0x000fe2000c101112 */
[----:B------:R-:W-:-:S03]  /*1ef80*/  ISETP.LT.OR P5, PT, R0, 0x11, !P0 ;  /* 0x000000110000780c */ /* 0x000fc600047a1670 */
[----:B------:R1:W-:Y:S01]  /*1ef90*/  @!P3 STG.E.U8 desc[UR18][R28.64+0x10], R9 ;  /* 0x000010091c00b986 */ /* 0x0003e2000c101112 */
[C---:B------:R-:W-:Y:S02]  /*1efa0*/  ISETP.LT.OR P3, PT, R0.reuse, 0x19, !P1 ;  /* 0x000000190000780c */ /* 0x040fe40004f61670 */
[----:B0-----:R-:W-:Y:S01]  /*1efb0*/  F2FP.SATFINITE.E4M3.F32.PACK_AB_MERGE_C R7, RZ, R2, RZ ;  /* 0x00000002ff07723e */ /* 0x001fe200048070ff */
[----:B------:R0:W-:Y:S01]  /*1efc0*/  @!P2 STG.E.U8 desc[UR18][R28.64+0x11], R11 ;  /* 0x0000110b1c00a986 */ /* 0x0001e2000c101112 */
[----:B------:R-:W-:Y:S02]  /*1efd0*/  ISETP.LT.OR P2, PT, R0, 0x1a, !P1 ;  /* 0x0000001a0000780c */ /* 0x000fe40004f41670 */
[----:B-1----:R-:W-:Y:S01]  /*1efe0*/  F2FP.SATFINITE.E4M3.F32.PACK_AB_MERGE_C R9, RZ, R3, RZ ;  /* 0x00000003ff09723e */ /* 0x002fe200048070ff */
[----:B------:R-:W-:Y:S02]  /*1eff0*/  FMUL R2, R38, UR20 ;  /* 0x0000001426027c20 */ /* 0x000fe40008400000 */
[----:B------:R-:W3:Y:S01]  /*1f000*/  LDL.LU R38, [R1+0x2b4] ;  /* 0x0002b40001267983 */ /* 0x000ee20000300800 */
[----:B0-----:R-:W-:-:S03]  /*1f010*/  F2FP.SATFINITE.E4M3.F32.PACK_AB_MERGE_C R11, RZ, R4, RZ ;  /* 0x00000004ff0b723e */ /* 0x001fc600048070ff */
[----:B------:R0:W-:Y:S01]  /*1f020*/  @!P6 STG.E.U8 desc[UR18][R26.64+0x11], R7 ;  /* 0x000011071a00e986 */ /* 0x0001e2000c101112 */
[----:B------:R-:W-:Y:S01]  /*1f030*/  ISETP.LT.OR P6, PT, R0, 0x1a, !P0 ;  /* 0x0000001a0000780c */ /* 0x000fe200047c1670 */
[----:B------:R-:W-:Y:S02]  /*1f040*/  FMUL R3, R37, UR20 ;  /* 0x0000001425037c20 */ /* 0x000fe40008400000 */
[----:B------:R-:W3:Y:S01]  /*1f050*/  LDL.LU R37, [R1+0x2b8] ;  /* 0x0002b80001257983 */ /* 0x000ee20000300800 */
[----:B0-----:R-:W-:-:S03]  /*1f060*/  F2FP.SATFINITE.E4M3.F32.PACK_AB_MERGE_C R7, RZ, R2, RZ ;  /* 0x00000002ff07723e */ /* 0x001fc600048070ff */
[----:B------:R-:W-:Y:S04]  /*1f070*/  @!P5 STG.E.U8 desc[UR18][R26.64+0x10], R15 ;  /* 0x0000100f1a00d986 */ /* 0x000fe8000c101112 */
        /* <DEDUP_REMOVED lines=13> */
[----:B------:R-:W5:Y:S02]  /*1f150*/  LDL.LU R33, [R1+0x2c8] ;  /* 0x0002c80001217983 */ /* 0x000f640000300800 */
        /* <DEDUP_REMOVED lines=8> */
[----:B------:R-:W-:Y:S02]  /*1f1e0*/  F2FP.SATFINITE.E4M3.F32.PACK_AB_MERGE_C R5, RZ, R5, RZ ;  /* 0x00000005ff05723e */ /* 0x000fe400048070ff */
[----:B------:R-:W-:-:S05]  /*1f1f0*/  ISETP.LT.OR P6, PT, R0, 0x22, !P0 ;  /* 0x000000220000780c */ /* 0x000fca00047c1670 */
[----:B------:R0:W-:Y:S01]  /*1f200*/  @!P5 STG.E.U8 desc[UR18][R26.64+0x18], R5 ;  /* 0x000018051a00d986 */ /* 0x0001e2000c101112 */
[----:B------:R-:W-:-:S03]  /*1f210*/  ISETP.LT.OR P5, PT, R0, 0x21, !P0 ;  /* 0x000000210000780c */ /* 0x000fc600047a1670 */
[----:B------:R-:W-:Y:S01]  /*1f220*/  @!P3 STG.E.U8 desc[UR18][R28.64+0x20], R9 ;  /* 0x000020091c00b986 */ /* 0x000fe2000c101112 */
[----:B------:R-:W-:-:S03]  /*1f230*/  ISETP.LT.OR P3, PT, R0, 0x29, !P1 ;  /* 0x000000290000780c */ /* 0x000fc60004f61670 */
[----:B------:R1:W-:Y:S01]  /*1f240*/  @!P2 STG.E.U8 desc[UR18][R28.64+0x21], R11 ;  /* 0x0000210b1c00a986 */ /* 0x0003e2000c101112 */
[----:B------:R-:W-:Y:S02]  /*1f250*/  ISETP.LT.OR P2, PT, R0, 0x2a, !P1 ;  /* 0x0000002a0000780c */ /* 0x000fe40004f41670 */
[----:B0-----:R-:W-:Y:S02]  /*1f260*/  F2FP.SATFINITE.E4M3.F32.PACK_AB_MERGE_C R5, RZ, R3, RZ ;  /* 0x00000003ff05723e */ /* 0x001fe400048070ff */
[----:B-1----:R-:W-:Y:S01]  /*1f270*/  F2FP.SATFINITE.E4M3.F32.PACK_AB_MERGE_C R11, RZ, R2, RZ ;  /* 0x00000002ff0b723e */ /* 0x002fe200048070ff */
[----:B------:R-:W-:Y:S02]  /*1f280*/  FMUL R2, R38, UR20 ;  /* 0x0000001426027c20 */ /* 0x000fe40008400000 */
[----:B------:R-:W3:Y:S01]  /*1f290*/  LDL.LU R38, [R1+0x2d4] ;  /* 0x0002d40001267983 */ /* 0x000ee20000300800 */
[----:B------:R-:W-:-:S03]  /*1f2a0*/  F2FP.SATFINITE.E4M3.F32.PACK_AB_MERGE_C R9, RZ, R4, RZ ;  /* 0x00000004ff09723e */ /* 0x000fc600048070ff */
[----:B------:R-:W-:Y:S01]  /*1f2b0*/  @!P6 STG.E.U8 desc[UR18][R26.64+0x21], R5 ;  /* 0x000021051a00e986 */ /* 0x000fe2000c101112 */
[----:B------:R-:W-:Y:S01]  /*1f2c0*/  ISETP.LT.OR P6, PT, R0, 0x2a, !P0 ;  /* 0x0000002a0000780c */ /* 0x000fe200047c1670 */
[----:B------:R-:W-:Y:S02]  /*1f2d0*/  FMUL R3, R37, UR20 ;  /* 0x0000001425037c20 */ /* 0x000fe40008400000 */
[----:B------:R-:W3:Y:S04]  /*1f2e0*/  LDL.LU R37, [R1+0x2d8] ;  /* 0x0002d80001257983 */ /* 0x000ee80000300800 */
[----:B------:R-:W-:Y:S04]  /*1f2f0*/  @!P5 STG.E.U8 desc[UR18][R26.64+0x20], R13 ;  /* 0x0000200d1a00d986 */ /* 0x000fe8000c101112 */
[----:B------:R0:W-:Y:S04]  /*1f300*/  @!P3 STG.E.U8 desc[UR18][R28.64+0x28], R7 ;  /* 0x000028071c00b986 */ /* 0x0001e8000c101112 */
[----:B------:R1:W-:Y:S01]  /*1f310*/  @!P2 STG.E.U8 desc[UR18][R28.64+0x29], R9 ;  /* 0x000029091c00a986 */ /* 0x0003e2000c101112 */
[----:B0-----:R-:W-:-:S02]  /*1f320*/  F2FP.SATFINITE.E4M3.F32.PACK_AB_MERGE_C R7, RZ, R2, RZ ;  /* 0x00000002ff07723e */ /* 0x001fc400048070ff */
[----:B-1----:R-:W-:-:S03]  /*1f330*/  F2FP.SATFINITE.E4M3.F32.PACK_AB_MERGE_C R9, RZ, R3, RZ ;  /* 0x00000003ff09723e */ /* 0x002fc600048070ff */
[----:B------:R0:W-:Y:S01]  /*1f340*/  @!P6 STG.E.U8 desc[UR18][R26.64+0x29], R7 ;  /* 0x000029071a00e986 */ /* 0x0001e2000c101112 */
[----:B----4-:R-:W-:-:S03]  /*1f350*/  FMUL R4, R36, UR20 ;  /* 0x0000001424047c20 */ /* 0x010fc60008400000 */
[----:B------:R-:W4:Y:S02]  /*1f360*/  LDL.LU R36, [R1+0x2dc] ;  /* 0x0002dc0001247983 */ /* 0x000f240000300800 */
[----:B------:R-:W-:Y:S01]  /*1f370*/  F2FP.SATFINITE.E4M3.F32.PACK_AB_MERGE_C R13, RZ, R4, RZ ;  /* 0x00000004ff0d723e */ /* 0x000fe200048070ff */
        /* <DEDUP_REMOVED lines=15> */
[----:B------:R-:W-:Y:S01]  /*1f470*/  @!P5 STG.E.U8 desc[UR18][R26.64+0x28], R11 ;  /* 0x0000280b1a00d986 */ /* 0x000fe2000c101112 */
[----:B------:R-:W-:-:S03]  /*1f480*/  ISETP.LT.OR P5, PT, R0, 0x31, !P0 ;  /* 0x000000310000780c */ /* 0x000fc600047a1670 */
[----:B------:R0:W-:Y:S01]  /*1f490*/  @!P2 STG.E.U8 desc[UR18][R28.64+0x31], R13 ;  /* 0x0000310d1c00a986 */ /* 0x0001e2000c101112 */
[----:B------:R-:W-:-:S03]  /*1f4a0*/  ISETP.LT.OR P2, PT, R0, 0x3a, !P1 ;  /* 0x0000003a0000780c */ /* 0x000fc60004f41670 */
[----:B------:R1:W-:Y:S01]  /*1f4b0*/  @!P3 STG.E.U8 desc[UR18][R28.64+0x30], R9 ;  /* 0x000030091c00b986 */ /* 0x0003e2000c101112 */
[----:B------:R-:W-:Y:S02]  /*1f4c0*/  ISETP.LT.OR P3, PT, R0, 0x39, !P1 ;  /* 0x000000390000780c */ /* 0x000fe40004f61670 */
[----:B------:R-:W-:Y:S02]  /*1f4d0*/  F2FP.SATFINITE.E4M3.F32.PACK_AB_MERGE_C R5, RZ, R5, RZ ;  /* 0x00000005ff05723e */ /* 0x000fe400048070ff */
[----:B0-----:R-:W-:Y:S02]  /*1f4e0*/  F2FP.SATFINITE.E4M3.F32.PACK_AB_MERGE_C R13, RZ, R2, RZ ;  /* 0x00000002ff0d723e */ /* 0x001fe400048070ff */
[----:B-1----:R-:W-:Y:S01]  /*1f4f0*/  F2FP.SATFINITE.E4M3.F32.PACK_AB_MERGE_C R9, RZ, R3, RZ ;  /* 0x00000003ff09723e */ /* 0x002fe200048070ff */
[----:B------:R-:W-:Y:S02]  /*1f500*/  FMUL R3, R38, UR20 ;  /* 0x0000001426037c20 */ /* 0x000fe40008400000 */
[----:B------:R-:W3:Y:S01]  /*1f510*/  LDL.LU R38, [R1+0x2f4] ;  /* 0x0002f40001267983 */ /* 0x000ee20000300800 */
[----:B------:R-:W-:-:S03]  /*1f520*/  F2FP.SATFINITE.E4M3.F32.PACK_AB_MERGE_C R11, RZ, R4, RZ ;  /* 0x00000004ff0b723e */ /* 0x000fc600048070ff */
[----:B------:R0:W-:Y:S01]  /*1f530*/  @!P6 STG.E.U8 desc[UR18][R26.64+0x31], R7 ;  /* 0x000031071a00e986 */ /* 0x0001e2000c101112 */
[----:B------:R-:W-:-:S03]  /*1f540*/  FMUL R2, R37, UR20 ;  /* 0x0000001425027c20 */ /* 0x000fc60008400000 */
[----:B------:R-:W3:Y:S01]  /*1f550*/  LDL.LU R37, [R1+0x2f8] ;  /* 0x0002f80001257983 */ /* 0x000ee20000300800 */
[----:B------:R-:W-:Y:S02]  /*1f560*/  ISETP.LT.OR P6, PT, R0, 0x3a, !P0 ;  /* 0x0000003a0000780c */ /* 0x000fe400047c1670 */
[----:B0-----:R-:W-:Y:S01]  /*1f570*/  F2FP.SATFINITE.E4M3.F32.PACK_AB_MERGE_C R7, RZ, R2, RZ ;  /* 0x00000002ff07723e */ /* 0x001fe200048070ff */
[----:B------:R0:W-:Y:S04]  /*1f580*/  @!P5 STG.E.U8 desc[UR18][R26.64+0x30], R5 ;  /* 0x000030051a00d986 */ /* 0x0001e8000c101112 */
[----:B------:R-:W-:Y:S04]  /*1f590*/  @!P2 STG.E.U8 desc[UR18][R28.64+0x39], R11 ;  /* 0x0000390b1c00a986 */ /* 0x000fe8000c101112 */
[----:B------:R1:W-:Y:S01]  /*1f5a0*/  @!P3 STG.E.U8 desc[UR18][R28.64+0x38], R9 ;  /* 0x000038091c00b986 */ /* 0x0003e2000c101112 */
[----:B0-----:R-:W-:-:S05]  /*1f5b0*/  F2FP.SATFINITE.E4M3.F32.PACK_AB_MERGE_C R5, RZ, R3, RZ ;  /* 0x00000003ff05723e */ /* 0x001fca00048070ff */
        /* <DEDUP_REMOVED lines=42> */
[----:B------:R-:W-:Y:S01]  /*1f860*/  F2FP.SATFINITE.E4M3.F32.PACK_AB_MERGE_C R11, RZ, R4, RZ ;  /* 0x00000004ff0b723e */ /* 0x000fe200048070ff */
[----:B------:R-:W-:Y:S02]  /*1f870*/  FMUL R2, R35, UR20 ;  /* 0x0000001423027c20 */ /* 0x000fe40008400000 */
[----:B------:R-:W4:Y:S03]  /*1f880*/  LDL.LU R35, [R1+0x320] ;  /* 0x0003200001237983 */ /* 0x000f260000300800 */
[----:B-1----:R-:W-:Y:S01]  /*1f890*/  F2FP.SATFINITE.E4M3.F32.PACK_AB_MERGE_C R13, RZ, R2, RZ ;  /* 0x00000002ff0d723e */ /* 0x002fe200048070ff */
        /* <DEDUP_REMOVED lines=146> */
[----:B------:R-:W-:-:S03]  /*201c0*/  FMUL R3, R37, UR20 ;  /* 0x0000001425037c20 */ /* 0x000fc60008400000 */
[----:B------:R-:W3:Y:S04]  /*201d0*/  LDL.LU R37, [R1+0x398] ;  /* 0x0003980001257983 */ /* 0x000ee80000300800 */
[----:B------:R-:W-:Y:S04]  /*201e0*/  @!P5 STG.E.U8 desc[UR18][R26.64+0x80], R13 ;  /* 0x0000800d1a00d986 */ /* 0x000fe8000c101112 */
[----:B------:R0:W-:Y:S04]  /*201f0*/  @!P3 STG.E.U8 desc[UR18][R28.64+0x88], R7 ;  /* 0x000088071c00b986 */ /* 0x0001e8000c101112 */
[----:B------:R1:W-:Y:S01]  /*20200*/  @!P2 STG.E.U8 desc[UR18][R28.64+0x89], R9 ;  /* 0x000089091c00a986 */ /* 0x0003e2000c101112 */
[----:B0-----:R-:W-:-:S02]  /*20210*/  F2FP.SATFINITE.E4M3.F32.PACK_AB_MERGE_C R7, RZ, R2, RZ ;  /* 0x00000002ff07723e */ /* 0x001fc400048070ff */
[----:B-1----:R-:W-:Y:S01]  /*20220*/  F2FP.SATFINITE.E4M3.F32.PACK_AB_MERGE_C R9, RZ, R3, RZ ;  /* 0x00000003ff09723e */ /* 0x002fe200048070ff */
[----:B----4-:R-:W-:Y:S02]  /*20230*/  FMUL R4, R36, UR20 ;  /* 0x0000001424047c20 */ /* 0x010fe40008400000 */
[----:B------:R-:W4:Y:S03]  /*20240*/  LDL.LU R36, [R1+0x39c] ;  /* 0x00039c0001247983 */ /* 0x000f260000300800 */
[----:B------:R-:W-:Y:S01]  /*20250*/  F2FP.SATFINITE.E4M3.F32.PACK_AB_MERGE_C R13, RZ, R4, RZ ;  /* 0x00000004ff0d723e */ /* 0x000fe200048070ff */
[----:B------:R-:W-:Y:S02]  /*20260*/  FMUL R5, R35, UR20 ;  /* 0x0000001423057c20 */ /* 0x000fe40008400000 */
[----:B------:R-:W4:Y:S01]  /*20270*/  LDL.LU R35, [R1+0x3a0] ;  /* 0x0003a00001237983 */ /* 0x000f220000300800 */
[----:B--2---:R-:W-:-:S03]  /*20280*/  FMUL R2, R34, UR20 ;  /* 0x0000001422027c20 */ /* 0x004fc60008400000 */
[----:B------:R-:W2:Y:S01]  /*20290*/  LDL.LU R34, [R1+0x3a4] ;  /* 0x0003a40001227983 */ /* 0x000ea20000300800 */
[----:B-----5:R-:W-:-:S03]  /*202a0*/  FMUL R3, R33, UR20 ;  /* 0x0000001421037c20 */ /* 0x020fc60008400000 */
[----:B------:R-:W5:Y:S01]  /*202b0*/  LDL.LU R33, [R1+0x3a8] ;  /* 0x0003a80001217983 */ /* 0x000f620000300800 */
        /* <DEDUP_REMOVED lines=16> */
[----:B------:R-:W-:Y:S01]  /*203c0*/  @!P2 STG.E.U8 desc[UR18][R28.64+0x91], R13 ;  /* 0x0000910d1c00a986 */ /* 0x000fe2000c101112 */
[----:B------:R-:W-:Y:S02]  /*203d0*/  ISETP.LT.OR P2, PT, R0, 0x9a, !P1 ;  /* 0x0000009a0000780c */ /* 0x000fe40004f41670 */
        /* <DEDUP_REMOVED lines=82> */
[----:B------:R0:W-:Y:S01]  /*20900*/  @!P6 STG.E.U8 desc[UR18][R26.64+0xb1], R7 ;  /* 0x0000b1071a00e986 */ /* 0x0001e2000c101112 */
[----:B------:R-:W-:-:S03]  /*20910*/  FMUL R3, R38, UR20 ;  /* 0x0000001426037c20 */ /* 0x000fc60008400000 */
[----:B------:R-:W3:Y:S01]  /*20920*/  LDL.LU R38, [R1+0x3f4] ;  /* 0x0003f40001267983 */ /* 0x000ee20000300800 */
[----:B------:R-:W-:Y:S02]  /*20930*/  F2FP.SATFINITE.E4M3.F32.PACK_AB_MERGE_C R11, RZ, R4, RZ ;  /* 0x00000004ff0b723e */ /* 0x000fe400048070ff */
[----:B------:R-:W-:Y:S01]  /*20940*/  ISETP.LT.OR P6, PT, R0, 0xba, !P0 ;  /* 0x000000ba0000780c */ /* 0x000fe200047c1670 */
[----:B------:R-:W-:Y:S02]  /*20950*/  FMUL R2, R37, UR20 ;  /* 0x0000001425027c20 */ /* 0x000fe40008400000 */
[----:B------:R-:W3:Y:S03]  /*20960*/  LDL.LU R37, [R1+0x3f8] ;  /* 0x0003f80001257983 */ /* 0x000ee60000300800 */
        /* <DEDUP_REMOVED lines=31> */
[----:B-1----:R-:W-:-:S03]  /*20b60*/  F2FP.SATFINITE.E4M3.F32.PACK_AB_MERGE_C R9, RZ, R3, RZ ;  /* 0x00000003ff09723e */ /* 0x002fc600048070ff */
[----:B------:R0:W-:Y:S01]  /*20b70*/  @!P6 STG.E.U8 desc[UR18][R26.64+0xc1], R7 ;  /* 0x0000c1071a00e986 */ /* 0x0001e2000c101112 */
[----:B------:R-:W-:Y:S01]  /*20b80*/  FMUL R2, R38, UR20 ;  /* 0x0000001426027c20 */ /* 0x000fe20008400000 */
[----:B------:R-:W-:Y:S02]  /*20b90*/  ISETP.LT.OR P6, PT, R0, 0xca, !P0 ;  /* 0x000000ca0000780c */ /* 0x000fe400047c1670 */
[----:B------:R-:W3:Y:S01]  /*20ba0*/  LDL.LU R38, [R1+0x414] ;  /* 0x0004140001267983 */ /* 0x000ee20000300800 */
[----:B------:R-:W-:Y:S01]  /*20bb0*/  F2FP.SATFINITE.E4M3.F32.PACK_AB_MERGE_C R13, RZ, R4, RZ ;  /* 0x00000004ff0d723e */ /* 0x000fe200048070ff */
        /* <DEDUP_REMOVED lines=24> */
[C---:B------:R-:W-:Y:S01]  /*20d40*/  ISETP.LT.OR P3, PT, R0.reuse, 0xd1, !P1 ;  /* 0x000000d10000780c */ /* 0x040fe20004f61670 */
[----:B------:R-:W3:Y:S01]  /*20d50*/  LDL.LU R40, [R1+0x434] ;  /* 0x0004340001287983 */ /* 0x000ee20000300800 */
[C---:B------:R-:W-:Y:S02]  /*20d60*/  ISETP.LT.OR P2, PT, R0.reuse, 0xd2, !P1 ;  /* 0x000000d20000780c */ /* 0x040fe40004f41670 */
[----:B------:R-:W-:Y:S02]  /*20d70*/  ISETP.LT.OR P6, PT, R0, 0xd2, !P0 ;  /* 0x000000d20000780c */ /* 0x000fe400047c1670 */
[----:B------:R-:W-:-:S05]  /*20d80*/  F2FP.SATFINITE.E4M3.F32.PACK_AB_MERGE_C R5, RZ, R5, RZ ;  /* 0x00000005ff05723e */ /* 0x000fca00048070ff */
[----:B------:R0:W-:Y:S01]  /*20d90*/  @!P5 STG.E.U8 desc[UR18][R26.64+0xc8], R5 ;  /* 0x0000c8051a00d986 */ /* 0x0001e2000c101112 */
[----:B------:R-:W-:-:S03]  /*20da0*/  ISETP.LT.OR P5, PT, R0, 0xd1, !P0 ;  /* 0x000000d10000780c */ /* 0x000fc600047a1670 */
[----:B------:R-:W-:Y:S01]  /*20db0*/  @!P3 STG.E.U8 desc[UR18][R28.64+0xd0], R9 ;  /* 0x0000d0091c00b986 */ /* 0x000fe2000c101112 */
[----:B------:R-:W-:-:S03]  /*20dc0*/  ISETP.LT.OR P3, PT, R0, 0xd9, !P1 ;  /* 0x000000d90000780c */ /* 0x000fc60004f61670 */
[----:B------:R1:W-:Y:S01]  /*20dd0*/  @!P2 STG.E.U8 desc[UR18][R28.64+0xd1], R11 ;  /* 0x0000d10b1c00a986 */ /* 0x0003e2000c101112 */
[----:B0-----:R-:W-:Y:S02]  /*20de0*/  F2FP.SATFINITE.E4M3.F32.PACK_AB_MERGE_C R5, RZ, R3, RZ ;  /* 0x00000003ff05723e */ /* 0x001fe400048070ff */
[----:B------:R-:W-:-:S03]  /*20df0*/  ISETP.LT.OR P2, PT, R0, 0xda, !P1 ;  /* 0x000000da0000780c */ /* 0x000fc60004f41670 */
[----:B------:R-:W-:Y:S01]  /*20e00*/  @!P6 STG.E.U8 desc[UR18][R26.64+0xd1], R5 ;  /* 0x0000d1051a00e986 */ /* 0x000fe2000c101112 */
[----:B-1----:R-:W-:Y:S02]  /*20e10*/  F2FP.SATFINITE.E4M3.F32.PACK_AB_MERGE_C R11, RZ, R2, RZ ;  /* 0x00000002ff0b723e */ /* 0x002fe400048070ff */
[----:B------:R-:W-:Y:S01]  /*20e20*/  ISETP.LT.OR P6, PT, R0, 0xda, !P0 ;  /* 0x000000da0000780c */ /* 0x000fe200047c1670 */
[----:B------:R-:W-:Y:S02]  /*20e30*/  FMUL R2, R38, UR20 ;  /* 0x0000001426027c20 */ /* 0x000fe40008400000 */
[----:B------:R-:W3:Y:S01]  /*20e40*/  LDL.LU R38, [R1+0x438] ;  /* 0x0004380001267983 */ /* 0x000ee20000300800 */
[----:B------:R-:W-:Y:S01]  /*20e50*/  F2FP.SATFINITE.E4M3.F32.PACK_AB_MERGE_C R9, RZ, R4, RZ ;  /* 0x00000004ff09723e */ /* 0x000fe200048070ff */
        /* <DEDUP_REMOVED lines=14> */
[----:B------:R-:W2:Y:S02]  /*20f40*/  LDL.LU R34, [R1+0x448] ;  /* 0x0004480001227983 */ /* 0x000ea40000300800 */
[----:B0-----:R-:W-:Y:S01]  /*20f50*/  F2FP.SATFINITE.E4M3.F32.PACK_AB_MERGE_C R7, RZ, R2, RZ ;  /* 0x00000002ff07723e */ /* 0x001fe200048070ff */
[----:B-----5:R-:W-:Y:S02]  /*20f60*/  FMUL R3, R33, UR20 ;  /* 0x0000001421037c20 */ /* 0x020fe40008400000 */
[----:B------:R-:W5:Y:S01]  /*20f70*/  LDL.LU R33, [R1+0x44c] ;  /* 0x00044c0001217983 */ /* 0x000f620000300800 */
[----:B---3--:R-:W-:-:S03]  /*20f80*/  FMUL R4, R31, UR20 ;  /* 0x000000141f047c20 */ /* 0x008fc60008400000 */
        /* <DEDUP_REMOVED lines=13> */
[----:B------:R-:W-:Y:S02]  /*21060*/  F2FP.SATFINITE.E4M3.F32.PACK_AB_MERGE_C R5, RZ, R5, RZ ;  /* 0x00000005ff05723e */ /* 0x000fe400048070ff */
[----:B0-----:R-:W-:Y:S01]  /*21070*/  F2FP.SATFINITE.E4M3.F32.PACK_AB_MERGE_C R11, RZ, R4, RZ ;  /* 0x00000004ff0b723e */ /* 0x001fe200048070ff */
[----:B------:R-:W-:Y:S01]  /*21080*/  @!P6 STG.E.U8 desc[UR18][R26.64+0xe1], R7 ;  /* 0x0000e1071a00e986 */ /* 0x000fe2000c101112 */
[C---:B------:R-:W-:Y:S02]  /*21090*/  ISETP.LT.OR P6, PT, R0.reuse, 0xea, !P0 ;  /* 0x000000ea0000780c */ /* 0x040fe400047c1670 */
[----:B-1----:R-:W-:Y:S01]  /*210a0*/  F2FP.SATFINITE.E4M3.F32.PACK_AB_MERGE_C R9, RZ, R3, RZ ;  /* 0x00000003ff09723e */ /* 0x002fe200048070ff */
[----:B------:R0:W-:Y:S01]  /*210b0*/  @!P5 STG.E.U8 desc[UR18][R26.64+0xe0], R5 ;  /* 0x0000e0051a00d986 */ /* 0x0001e2000c101112 */
[----:B------:R-:W-:-:S03]  /*210c0*/  ISETP.LT.OR P5, PT, R0, 0xe9, !P0 ;  /* 0x000000e90000780c */ /* 0x000fc600047a1670 */
[----:B------:R-:W-:Y:S01]  /*210d0*/  @!P2 STG.E.U8 desc[UR18][R28.64+0xe9], R11 ;  /* 0x0000e90b1c00a986 */ /* 0x000fe2000c101112 */
[----:B------:R-:W-:Y:S01]  /*210e0*/  ISETP.LT.OR P2, PT, R0, 0xf2, !P1 ;  /* 0x000000f20000780c */ /* 0x000fe20004f41670 */
[----:B------:R-:W-:Y:S02]  /*210f0*/  FMUL R3, R40, UR20 ;  /* 0x0000001428037c20 */ /* 0x000fe40008400000 */
[----:B------:R1:W-:Y:S01]  /*21100*/  @!P3 STG.E.U8 desc[UR18][R28.64+0xe8], R9 ;  /* 0x0000e8091c00b986 */ /* 0x0003e2000c101112 */
[----:B------:R-:W-:Y:S02]  /*21110*/  ISETP.LT.OR P3, PT, R0, 0xf1, !P1 ;  /* 0x000000f10000780c */ /* 0x000fe40004f61670 */
[----:B------:R-:W-:Y:S01]  /*21120*/  F2FP.SATFINITE.E4M3.F32.PACK_AB_MERGE_C R13, RZ, R2, RZ ;  /* 0x00000002ff0d723e */ /* 0x000fe200048070ff */
[----:B------:R-:W-:Y:S01]  /*21130*/  FMUL R2, R38, UR20 ;  /* 0x0000001426027c20 */ /* 0x000fe20008400000 */
[----:B------:R-:W-:Y:S01]  /*21140*/  FMUL R4, R37, UR20 ;  /* 0x0000001425047c20 */ /* 0x000fe20008400000 */
[----:B------:R-:W-:-:S03]  /*21150*/  F2FP.SATFINITE.E4M3.F32.PACK_AB_MERGE_C R3, RZ, R3, RZ ;  /* 0x00000003ff03723e */ /* 0x000fc600048070ff */
[----:B0-----:R-:W-:Y:S02]  /*21160*/  F2FP.SATFINITE.E4M3.F32.PACK_AB_MERGE_C R5, RZ, R2, RZ ;  /* 0x00000002ff05723e */ /* 0x001fe400048070ff */
[----:B------:R-:W-:Y:S01]  /*21170*/  F2FP.SATFINITE.E4M3.F32.PACK_AB_MERGE_C R7, RZ, R4, RZ ;  /* 0x00000004ff07723e */ /* 0x000fe200048070ff */
[----:B------:R-:W-:Y:S01]  /*21180*/  @!P5 STG.E.U8 desc[UR18][R26.64+0xe8], R13 ;  /* 0x0000e80d1a00d986 */ /* 0x000fe2000c101112 */
[----:B------:R-:W-:-:S03]  /*21190*/  ISETP.LT.OR P5, PT, R0, 0xf1, !P0 ;  /* 0x000000f10000780c */ /* 0x000fc600047a1670 */
[----:B------:R-:W-:Y:S01]  /*211a0*/  @!P6 STG.E.U8 desc[UR18][R26.64+0xe9], R3 ;  /* 0x0000e9031a00e986 */ /* 0x000fe2000c101112 */
[----:B------:R-:W-:-:S03]  /*211b0*/  ISETP.LT.OR P6, PT, R0, 0xf2, !P0 ;  /* 0x000000f20000780c */ /* 0x000fc600047c1670 */
[----:B------:R0:W-:Y:S01]  /*211c0*/  @!P2 STG.E.U8 desc[UR18][R28.64+0xf1], R7 ;  /* 0x0000f1071c00a986 */ /* 0x0001e2000c101112 */
[C---:B------:R-:W-:Y:S02]  /*211d0*/  ISETP.LT.OR P2, PT, R0.reuse, 0xf9, !P1 ;  /* 0x000000f90000780c */ /* 0x040fe40004f41670 */
[C---:B------:R-:W-:Y:S01]  /*211e0*/  ISETP.LT.OR P1, PT, R0.reuse, 0xfa, !P1 ;  /* 0x000000fa0000780c */ /* 0x040fe20004f21670 */
[----:B------:R3:W-:Y:S01]  /*211f0*/  @!P3 STG.E.U8 desc[UR18][R28.64+0xf0], R5 ;  /* 0x0000f0051c00b986 */ /* 0x0007e2000c101112 */
[C---:B------:R-:W-:Y:S02]  /*21200*/  ISETP.LT.OR P3, PT, R0.reuse, 0xf9, !P0 ;  /* 0x000000f90000780c */ /* 0x040fe40004761670 */
[----:B------:R-:W-:Y:S01]  /*21210*/  ISETP.LT.OR P0, PT, R0, 0xfa, !P0 ;  /* 0x000000fa0000780c */ /* 0x000fe20004701670 */
[----:B----4-:R-:W-:-:S05]  /*21220*/  FMUL R2, R36, UR20 ;  /* 0x0000001424027c20 */ /* 0x010fca0008400000 */
[----:B-1----:R-:W-:-:S05]  /*21230*/  F2FP.SATFINITE.E4M3.F32.PACK_AB_MERGE_C R9, RZ, R2, RZ ;  /* 0x00000002ff09723e */ /* 0x002fca00048070ff */
[----:B------:R1:W-:Y:S01]  /*21240*/  @!P5 STG.E.U8 desc[UR18][R26.64+0xf0], R9 ;  /* 0x0000f0091a00d986 */ /* 0x0003e2000c101112 */
[----:B------:R-:W-:-:S05]  /*21250*/  FMUL R0, R35, UR20 ;  /* 0x0000001423007c20 */ /* 0x000fca0008400000 */
[----:B0-----:R-:W-:Y:S01]  /*21260*/  F2FP.SATFINITE.E4M3.F32.PACK_AB_MERGE_C R7, RZ, R0, RZ ;  /* 0x00000000ff07723e */ /* 0x001fe200048070ff */
[----:B--2---:R-:W-:Y:S01]  /*21270*/  FMUL R2, R34, UR20 ;  /* 0x0000001422027c20 */ /* 0x004fe20008400000 */
[----:B-----5:R-:W-:-:S04]  /*21280*/  FMUL R3, R33, UR20 ;  /* 0x0000001421037c20 */ /* 0x020fc80008400000 */
[----:B------:R-:W-:Y:S02]  /*21290*/  F2FP.SATFINITE.E4M3.F32.PACK_AB_MERGE_C R11, RZ, R2, RZ ;  /* 0x00000002ff0b723e */ /* 0x000fe400048070ff */
[----:B------:R-:W-:Y:S01]  /*212a0*/  F2FP.SATFINITE.E4M3.F32.PACK_AB_MERGE_C R3, RZ, R3, RZ ;  /* 0x00000003ff03723e */ /* 0x000fe200048070ff */
[----:B------:R1:W-:Y:S01]  /*212b0*/  @!P6 STG.E.U8 desc[UR18][R26.64+0xf1], R7 ;  /* 0x0000f1071a00e986 */ /* 0x0003e2000c101112 */
[----:B---3--:R-:W-:Y:S01]  /*212c0*/  FMUL R4, R31, UR20 ;  /* 0x000000141f047c20 */ /* 0x008fe20008400000 */
[----:B------:R-:W-:-:S04]  /*212d0*/  FMUL R5, R30, UR20 ;  /* 0x000000141e057c20 */ /* 0x000fc80008400000 */
[----:B------:R-:W-:Y:S02]  /*212e0*/  F2FP.SATFINITE.E4M3.F32.PACK_AB_MERGE_C R13, RZ, R4, RZ ;  /* 0x00000004ff0d723e */ /* 0x000fe400048070ff */
[----:B------:R-:W-:Y:S01]  /*212f0*/  F2FP.SATFINITE.E4M3.F32.PACK_AB_MERGE_C R5, RZ, R5, RZ ;  /* 0x00000005ff05723e */ /* 0x000fe200048070ff */
[----:B------:R1:W-:Y:S04]  /*21300*/  @!P2 STG.E.U8 desc[UR18][R28.64+0xf8], R11 ;  /* 0x0000f80b1c00a986 */ /* 0x0003e8000c101112 */
[----:B------:R1:W-:Y:S04]  /*21310*/  @!P1 STG.E.U8 desc[UR18][R28.64+0xf9], R3 ;  /* 0x0000f9031c009986 */ /* 0x0003e8000c101112 */
[----:B------:R1:W-:Y:S04]  /*21320*/  @!P3 STG.E.U8 desc[UR18][R26.64+0xf8], R13 ;  /* 0x0000f80d1a00b986 */ /* 0x0003e8000c101112 */
[----:B------:R1:W-:Y:S02]  /*21330*/  @!P0 STG.E.U8 desc[UR18][R26.64+0xf9], R5 ;  /* 0x0000f9051a008986 */ /* 0x0003e4000c101112 */
.L_x_545:
[----:B------:R-:W-:Y:S05]  /*21340*/  BSYNC B0 ;  /* 0x0000000000007941 */ /* 0x000fea0003800000 */
.L_x_31:
[----:B-12---:R-:W2:Y:S04]  /*21350*/  LDL.LU R3, [R1+0x458] ;  /* 0x0004580001037983 */ /* 0x006ea80000300800 */
[----:B------:R-:W2:Y:S01]  /*21360*/  LDL.LU R2, [R1+0x45c] ;  /* 0x00045c0001027983 */ /* 0x000ea20000300800 */
[----:B------:R-:W-:Y:S01]  /*21370*/  ULDC UR6, c[0x0][0xc] ;  /* 0x0000030000067ab9 */ /* 0x000fe20000000800 */
[----:B------:R-:W-:Y:S01]  /*21380*/  ULDC UR7, c[0x0][0x10] ;  /* 0x0000040000077ab9 */ /* 0x000fe20000000800 */
[----:B---34-:R-:W2:Y:S01]  /*21390*/  LDC R5, c[0x0][0x14] ;  /* 0x00000500ff057b82 */ /* 0x018ea20000000800 */
[----:B------:R-:W-:Y:S01]  /*213a0*/  UIMAD.WIDE.U32 UR6, UR6, UR7, URZ ;  /* 0x00000007060672a5 */ /* 0x000fe2000f8e003f */
[----:B-----5:R-:W-:Y:S01]  /*213b0*/  PRMT R0, RZ, 0x7610, R0 ;  /* 0x00007610ff007816 */ /* 0x020fe20000000000 */
[----:B------:R-:W-:-:S04]  /*213c0*/  UMOV UR14, 0xffffffff ;  /* 0xffffffff000e7882 */ /* 0x000fc80000000000 */
[----:B--2---:R-:W-:-:S04]  /*213d0*/  IMAD.WIDE.U32 R2, R5, UR6, R2 ;  /* 0x0000000605027c25 */ /* 0x004fc8000f8e0002 */
[----:B------:R-:W-:Y:S01]  /*213e0*/  IMAD R5, R5, UR7, RZ ;  /* 0x0000000705057c24 */ /* 0x000fe2000f8e02ff */
[----:B------:R-:W-:Y:S01]  /*213f0*/  ULDC.64 UR6, c[0x0][0x650] ;  /* 0x0001940000067ab9 */ /* 0x000fe20000000a00 */
[----:B------:R-:W-:Y:S01]  /*21400*/  IMAD.MOV.U32 R11, RZ, RZ, R2 ;  /* 0x000000ffff0b7224 */ /* 0x000fe200078e0002 */
[----:B------:R-:W-:Y:S01]  /*21410*/  ISETP.GE.U32.AND P0, PT, R2, UR6, PT ;  /* 0x0000000602007c0c */ /* 0x000fe2000bf06070 */
[----:B------:R-:W-:Y:S02]  /*21420*/  IMAD.IADD R13, R3, 0x1, R5 ;  /* 0x00000001030d7824 */ /* 0x000fe400078e0205 */
[----:B------:R-:W-:-:S03]  /*21430*/  IMAD.MOV.U32 R2, RZ, RZ, -0x1 ;  /* 0xffffffffff027424 */ /* 0x000fc600078e00ff */
[----:B------:R1:W-:Y:S01]  /*21440*/  STL [R1+0x458], R13 ;  /* 0x0004580d01007387 */ /* 0x0003e20000100800 */
[----:B------:R-:W-:-:S03]  /*21450*/  ISETP.GE.U32.AND.EX P0, PT, R13, UR7, PT, P0 ;  /* 0x000000070d007c0c */ /* 0x000fc6000bf06100 */
[----:B------:R1:W-:Y:S04]  /*21460*/  STL [R1+0x45c], R11 ;  /* 0x00045c0b01007387 */ /* 0x0003e80000100800 */
[----:B------:R1:W-:Y:S06]  /*21470*/  STL [R1+0x460], R2 ;  /* 0x0004600201007387 */ /* 0x0003ec0000100800 */
[----:B------:R-:W-:Y:S05]  /*21480*/  @P0 BRA `(.L_x_546) ;  /* 0x0000000400740947 */ /* 0x000fea0003800000 */
[----:B------:R-:W2:Y:S01]  /*21490*/  S2R R8, SR_CTAID.X ;  /* 0x0000000000087919 */ /* 0x000ea20000002500 */
[----:B------:R-:W-:Y:S01]  /*214a0*/  ULDC.64 UR14, c[0x0][0x628] ;  /* 0x00018a00000e7ab9 */ /* 0x000fe20000000a00 */
[----:B------:R-:W3:Y:S01]  /*214b0*/  LDC R9, c[0x0][0x144] ;  /* 0x00005100ff097b82 */ /* 0x000ee20000000800 */
[----:B------:R-:W-:Y:S01]  /*214c0*/  ULDC UR6, c[0x0][0x150] ;  /* 0x0000540000067ab9 */ /* 0x000fe20000000800 */
[----:B------:R-:W4:Y:S01]  /*214d0*/  S2R R12, SR_CTAID.Y ;  /* 0x00000000000c7919 */ /* 0x000f220000002600 */
[----:B------:R-:W-:Y:S01]  /*214e0*/  ISETP.NE.U32.AND P0, PT, RZ, UR14, PT ;  /* 0x0000000eff007c0c */ /* 0x000fe2000bf05070 */
[----:B------:R-:W-:Y:S01]  /*214f0*/  ULDC UR17, c[0x0][0x630] ;  /* 0x00018c0000117ab9 */ /* 0x000fe20000000800 */
[----:B------:R-:W-:Y:S02]  /*21500*/  R2UR UR10, R11 ;  /* 0x000000000b0a72ca */ /* 0x000fe400000e0000 */
[----:B------:R-:W-:Y:S01]  /*21510*/  ISETP.NE.AND.EX P0, PT, RZ, UR15, PT, P0 ;  /* 0x0000000fff007c0c */ /* 0x000fe2000bf05300 */
[----:B0-----:R-:W0:Y:S01]  /*21520*/  LDC.64 R6, c[0x0][0x620] ;  /* 0x00018800ff067b82 */ /* 0x001e220000000a00 */
[----:B------:R-:W-:-:S02]  /*21530*/  R2UR UR11, R13 ;  /* 0x000000000d0b72ca */ /* 0x000fc400000e0000 */
[----:B--2---:R-:W-:-:S05]  /*21540*/  I2FP.F32.U32 R0, R8 ;  /* 0x0000000800007245 */ /* 0x004fca0000201000 */
[----:B------:R-:W-:-:S06]  /*21550*/  FMUL R0, R0, UR6 ;  /* 0x0000000600007c20 */ /* 0x000fcc0008400000 */
[----:B------:R-:W2:Y:S01]  /*21560*/  F2I.U32.TRUNC.NTZ R0, R0 ;  /* 0x0000000000007305 */ /* 0x000ea2000020f000 */
[----:B----4-:R-:W-:Y:S05]  /*21570*/  @!P0 BRA `(.L_x_547) ;  /* 0x0000000000308947 */ /* 0x010fea0003800000 */
        /* <DEDUP_REMOVED lines=12> */
.L_x_547:
[----:B------:R-:W-:Y:S01]  /*21640*/  USHF.R.U64 UR14, UR10, UR17, UR11 ;  /* 0x000000110a0e7299 */ /* 0x000fe2000800120b */
[----:B------:R-:W4:Y:S01]  /*21650*/  LDC.64 R22, c[0x0][0x640] ;  /* 0x00019000ff167b82 */ /* 0x000f220000000a00 */
[----:B------:R-:W-:Y:S01]  /*21660*/  USHF.R.U32.HI UR6, URZ, UR17, UR11 ;  /* 0x000000113f067299 */ /* 0x000fe2000801160b */
[----:B--2---:R-:W-:Y:S02]  /*21670*/  IMAD.MOV R10, RZ, RZ, -R0 ;  /* 0x000000ffff0a7224 */ /* 0x004fe400078e0a00 */
[----:B-1----:R-:W-:Y:S01]  /*21680*/  IMAD.MOV.U32 R2, RZ, RZ, R11 ;  /* 0x000000ffff027224 */ /* 0x002fe200078e000b */
[----:B------:R-:W-:Y:S01]  /*21690*/  IADD3 R5, P0, RZ, -UR14, RZ ;  /* 0x8000000eff057c10 */ /* 0x000fe2000ff1e0ff */
[----:B---3--:R-:W-:Y:S02]  /*216a0*/  IMAD R18, R9, R10, R8 ;  /* 0x0000000a09127224 */ /* 0x008fe400078e0208 */
[----:B------:R-:W1:Y:S02]  /*216b0*/  LDC R4, c[0x0][0x618] ;  /* 0x00018600ff047b82 */ /* 0x000e640000000800 */
[----:B------:R-:W-:Y:S01]  /*216c0*/  IMAD.X R3, RZ, RZ, ~UR6, P0 ;  /* 0x80000006ff037e24 */ /* 0x000fe200080e06ff */
[----:B------:R-:W-:-:S03]  /*216d0*/  ULDC UR6, c[0x0][0x154] ;  /* 0x0000550000067ab9 */ /* 0x000fc60000000800 */
[-C--:B0-----:R-:W-:Y:S02]  /*216e0*/  IMAD R0, R3, R6.reuse, RZ ;  /* 0x0000000603007224 */ /* 0x081fe400078e02ff */
[----:B------:R-:W0:Y:S01]  /*216f0*/  LDC R14, c[0x0][0x608] ;  /* 0x00018200ff0e7b82 */ /* 0x000e220000000800 */
[----:B------:R-:W-:Y:S02]  /*21700*/  IMAD.MOV.U32 R3, RZ, RZ, R13 ;  /* 0x000000ffff037224 */ /* 0x000fe400078e000d */
[----:B------:R-:W-:-:S05]  /*21710*/  IMAD.WIDE.U32 R2, R5, R6, R2 ;  /* 0x0000000605027225 */ /* 0x000fca00078e0002 */
[----:B------:R-:W2:Y:S01]  /*21720*/  LDC R20, c[0x0][0x658] ;  /* 0x00019600ff147b82 */ /* 0x000ea20000000800 */
[----:B------:R-:W-:Y:S01]  /*21730*/  IMAD R5, R5, R7, R0 ;  /* 0x0000000705057224 */ /* 0x000fe200078e0200 */
[----:B------:R-:W-:Y:S01]  /*21740*/  I2FP.F32.U32 R0, R12 ;  /* 0x0000000c00007245 */ /* 0x000fe20000201000 */
[----:B------:R-:W-:Y:S01]  /*21750*/  IMAD.MOV.U32 R7, RZ, RZ, 0x1 ;  /* 0x00000001ff077424 */ /* 0x000fe200078e00ff */
[----:B----4-:R-:W-:Y:S01]  /*21760*/  ISETP.NE.U32.AND P0, PT, R22, RZ, PT ;  /* 0x000000ff1600720c */ /* 0x010fe20003f05070 */
[----:B------:R-:W-:Y:S02]  /*21770*/  IMAD.IADD R3, R3, 0x1, R5 ;  /* 0x0000000103037824 */ /* 0x000fe400078e0205 */
[----:B------:R-:W-:Y:S01]  /*21780*/  FMUL R0, R0, UR6 ;  /* 0x0000000600007c20 */ /* 0x000fe20008400000 */
[----:B------:R-:W3:Y:S01]  /*21790*/  LDC R15, c[0x0][0x148] ;  /* 0x00005200ff0f7b82 */ /* 0x000ee20000000800 */
[----:B------:R-:W-:Y:S01]  /*217a0*/  ISETP.NE.AND.EX P0, PT, R23, RZ, PT, P0 ;  /* 0x000000ff1700720c */ /* 0x000fe20003f05300 */
[----:B------:R-:W-:Y:S01]  /*217b0*/  IMAD.MOV.U32 R5, RZ, RZ, -0x1 ;  /* 0xffffffffff057424 */ /* 0x000fe200078e00ff */
[-CC-:B-1----:R-:W-:Y:S01]  /*217c0*/  SHF.R.U64 R10, R2, R4.reuse, R3.reuse ;  /* 0x00000004020a7219 */ /* 0x182fe20000001203 */
[----:B------:R1:W4:Y:S01]  /*217d0*/  F2I.U32.TRUNC.NTZ R13, R0 ;  /* 0x00000000000d7305 */ /* 0x000322000020f000 */
[----:B------:R-:W-:-:S03]  /*217e0*/  SHF.R.U32.HI R3, RZ, R4, R3 ;  /* 0x00000004ff037219 */ /* 0x000fc60000011603 */
[----:B------:R-:W1:Y:S01]  /*217f0*/  LDC R16, c[0x0][0x600] ;  /* 0x00018000ff107b82 */ /* 0x000e620000000800 */
[-CC-:B0-----:R-:W-:Y:S02]  /*21800*/  SHF.R.U64 R8, R10, R14.reuse, R3.reuse ;  /* 0x0000000e0a087219 */ /* 0x181fe40000001203 */
[----:B------:R-:W-:-:S05]  /*21810*/  SHF.R.U32.HI R3, RZ, R14, R3 ;  /* 0x0000000eff037219 */ /* 0x000fca0000011603 */
[----:B------:R-:W0:Y:S01]  /*21820*/  LDC R17, c[0x0][0x648] ;  /* 0x00019200ff117b82 */ /* 0x000e220000000800 */
[-CC-:B--2---:R-:W-:Y:S02]  /*21830*/  SHF.R.U64 R11, R8, R20.reuse, R3.reuse ;  /* 0x00000014080b7219 */ /* 0x184fe40000001203 */
[-C--:B------:R-:W-:Y:S02]  /*21840*/  SHF.L.U32 R5, R5, R20.reuse, RZ ;  /* 0x0000001405057219 */ /* 0x080fe400000006ff */
[-C--:B------:R-:W-:Y:S01]  /*21850*/  SHF.R.U32.HI R3, RZ, R20.reuse, R3 ;  /* 0x00000014ff037219 */ /* 0x080fe20000011603 */
[----:B------:R-:W-:Y:S01]  /*21860*/  IMAD.MOV.U32 R2, RZ, RZ, R11 ;  /* 0x000000ffff027224 */ /* 0x000fe200078e000b */
[----:B------:R-:W-:Y:S01]  /*21870*/  SHF.L.U32 R20, R7, R20, RZ ;  /* 0x0000001407147219 */ /* 0x000fe200000006ff */
[----:B------:R-:W2:Y:S01]  /*21880*/  LDC R19, c[0x0][0x638] ;  /* 0x00018e00ff137b82 */ /* 0x000ea20000000800 */
[----:B------:R-:W-:-:S07]  /*21890*/  LOP3.LUT R39, RZ, R5, RZ, 0x33, !PT ;  /* 0x00000005ff277212 */ /* 0x000fce00078e33ff */
[----:B------:R-:W0:Y:S01]  /*218a0*/  LDC R21, c[0x0][0x610] ;  /* 0x00018400ff157b82 */ /* 0x000e220000000800 */
[----:B----4-:R-:W-:Y:S05]  /*218b0*/  @!P0 BRA `(.L_x_548) ;  /* 0x0000000000288947 */ /* 0x010fea0003800000 */
[----:B-1----:R-:W1:Y:S02]  /*218c0*/  LDC R0, c[0x0][0x64c] ;  /* 0x00019300ff007b82 */ /* 0x002e640000000800 */
[----:B-1----:R-:W-:-:S05]  /*218d0*/  IADD3 R7, P0, R11, R0, RZ ;  /* 0x000000000b077210 */ /* 0x002fca0007f1e0ff */
        /* <DEDUP_REMOVED lines=8> */
.L_x_548:
[----:B01----:R-:W-:Y:S01]  /*21960*/  SHF.R.U64 R0, R2, R17, R3 ;  /* 0x0000001102007219 */ /* 0x003fe20000001203 */
[----:B------:R-:W-:Y:S01]  /*21970*/  VIADD R3, R16, 0xffffffff ;  /* 0xffffffff10037836 */ /* 0x000fe20000000000 */
[----:B------:R-:W-:Y:S01]  /*21980*/  LOP3.LUT R39, R8, R39, RZ, 0xc0, !PT ;  /* 0x0000002708277212 */ /* 0x000fe200078ec0ff */
[----:B------:R-:W-:Y:S02]  /*21990*/  IMAD.MOV R13, RZ, RZ, -R13 ;  /* 0x000000ffff0d7224 */ /* 0x000fe400078e0a0d */
[----:B------:R-:W-:Y:S01]  /*219a0*/  IMAD.MOV R2, RZ, RZ, -R0 ;  /* 0x000000ffff027224 */ /* 0x000fe200078e0a00 */
[----:B------:R-:W-:Y:S01]  /*219b0*/  LOP3.LUT R3, R10, R3, RZ, 0xc0, !PT ;  /* 0x000000030a037212 */ /* 0x000fe200078ec0ff */
[----:B------:R-:W-:Y:S02]  /*219c0*/  IMAD R39, R20, R0, R39 ;  /* 0x0000000014277224 */ /* 0x000fe400078e0227 */
[----:B---3--:R-:W-:Y:S02]  /*219d0*/  @P4 IMAD R18, R15, R13, R12 ;  /* 0x0000000d0f124224 */ /* 0x008fe400078e020c */
[----:B--2---:R-:W-:-:S02]  /*219e0*/  IMAD R0, R2, R19, R11 ;  /* 0x0000001302007224 */ /* 0x004fc400078e020b */
[----:B------:R-:W-:Y:S02]  /*219f0*/  IMAD R39, R39, R21, R18 ;  /* 0x0000001527277224 */ /* 0x000fe400078e0212 */
[----:B------:R-:W-:Y:S02]  /*21a00*/  IMAD R2, R0, R16, R3 ;  /* 0x0000001000027224 */ /* 0x000fe400078e0203 */
[----:B------:R-:W-:-:S03]  /*21a10*/  IMAD.MOV.U32 R4, RZ, RZ, 0x1 ;  /* 0x00000001ff047424 */ /* 0x000fc600078e00ff */
[----:B------:R-:W-:Y:S02]  /*21a20*/  SEL R3, R2, R39, !P4 ;  /* 0x0000002702037207 */ /* 0x000fe40006000000 */
[----:B------:R-:W-:Y:S02]  /*21a30*/  PRMT R0, R4, 0x7610, R0 ;  /* 0x0000761004007816 */ /* 0x000fe40000000000 */
[----:B------:R-:W-:Y:S01]  /*21a40*/  SEL R39, R39, R2, !P4 ;  /* 0x0000000227277207 */ /* 0x000fe20006000000 */
[----:B------:R2:W-:Y:S06]  /*21a50*/  STL [R1+0x460], R3 ;  /* 0x0004600301007387 */ /* 0x0005ec0000100800 */
.L_x_546:
[----:B------:R-:W-:Y:S01]  /*21a60*/  UIADD3 UR5, UR12, UR5, URZ ;  /* 0x000000050c057290 */ /* 0x000fe2000fffe03f */
[----:B------:R3:W-:Y:S01]  /*21a70*/  STL [R1+0x464], R39 ;  /* 0x0004642701007387 */ /* 0x0007e20000100800 */
[----:B------:R-:W-:Y:S02]  /*21a80*/  LOP3.LUT P0, RZ, R0, 0xff, RZ, 0xc0, !PT ;  /* 0x000000ff00ff7812 */ /* 0x000fe4000780c0ff */
[----:B------:R-:W-:Y:S02]  /*21a90*/  USHF.R.U32.HI UR6, URZ, 0x1, UR5 ;  /* 0x000000013f067899 */ /* 0x000fe40008011605 */
[----:B------:R-:W-:Y:S02]  /*21aa0*/  UISETP.GT.U32.AND UP1, UPT, UR5, 0x1, UPT ;  /* 0x000000010500788c */ /* 0x000fe4000bf24070 */
[----:B------:R-:W-:Y:S02]  /*21ab0*/  ULOP3.LUT UR6, UR6, 0x1, URZ, 0xc0, !UPT ;  /* 0x0000000106067892 */ /* 0x000fe4000f8ec03f */
[----:B------:R-:W-:-:S02]  /*21ac0*/  UISETP.LT.U32.AND UP1, UPT, UR12, 0x2, UP1 ;  /* 0x000000020c00788c */ /* 0x000fc40008f21070 */
[----:B------:R-:W-:Y:S02]  /*21ad0*/  UISETP.NE.U32.AND UP0, UPT, UR6, 0x1, UPT ;  /* 0x000000010600788c */ /* 0x000fe4000bf05070 */
[----:B------:R-:W-:Y:S02]  /*21ae0*/  USEL UR7, URZ, 0x1, !UP1 ;  /* 0x000000013f077887 */ /* 0x000fe4000c800000 */
[----:B------:R-:W-:Y:S02]  /*21af0*/  UISETP.GT.U32.AND UP0, UPT, UR12, 0x1, !UP0 ;  /* 0x000000010c00788c */ /* 0x000fe4000c704070 */
[----:B------:R-:W-:Y:S02]  /*21b00*/  ULOP3.LUT UR5, UR5, 0x1, URZ, 0xc0, !UPT ;  /* 0x0000000105057892 */ /* 0x000fe4000f8ec03f */
[----:B------:R-:W-:-:S04]  /*21b10*/  USEL UR6, URZ, 0x1, !UP0 ;  /* 0x000000013f067887 */ /* 0x000fc8000c000000 */
[----:B------:R-:W-:Y:S01]  /*21b20*/  ULOP3.LUT UR4, UR6, UR4, UR7, 0x96, !UPT ;  /* 0x0000000406047292 */ /* 0x000fe2000f8e9607 */
[----:B---3--:R-:W-:Y:S11]  /*21b30*/  @P0 BRA `(.L_x_549) ;  /* 0xfffffdf4002c0947 */ /* 0x008ff6000383ffff */
[----:B------:R-:W-:Y:S05]  /*21b40*/  EXIT ;  /* 0x000000000000794d */ /* 0x000fea0003800000 */
.L_x_3:
[----:B------:R-:W2:Y:S01]  /*21b50*/  LDL R18, [R1+0x45c] ;  /* 0x00045c0001127983 */ /* 0x000ea20000100800 */
[----:B------:R-:W-:-:S03]  /*21b60*/  ULDC.64 UR4, c[0x0][0x650] ;  /* 0x0001940000047ab9 */ /* 0x000fc60000000a00 */
[----:B------:R-:W3:Y:S01]  /*21b70*/  LDL R19, [R1+0x458] ;  /* 0x0004580001137983 */ /* 0x000ee20000100800 */
[----:B------:R-:W-:Y:S01]  /*21b80*/  PRMT R0, RZ, 0x7610, R0 ;  /* 0x00007610ff007816 */ /* 0x000fe20000000000 */
[----:B------:R-:W-:Y:S02]  /*21b90*/  IMAD.MOV.U32 R5, RZ, RZ, -0x1 ;  /* 0xffffffffff057424 */ /* 0x000fe400078e00ff */
[----:B------:R-:W-:Y:S02]  /*21ba0*/  IMAD.MOV.U32 R4, RZ, RZ, -0x1 ;  /* 0xffffffffff047424 */ /* 0x000fe400078e00ff */
[----:B------:R-:W-:Y:S01]  /*21bb0*/  IMAD.MOV.U32 R10, RZ, RZ, -0x1 ;  /* 0xffffffffff0a7424 */ /* 0x000fe200078e00ff */
[----:B--2---:R-:W-:-:S04]  /*21bc0*/  ISETP.GE.U32.AND P0, PT, R18, UR4, PT ;  /* 0x0000000412007c0c */ /* 0x004fc8000bf06070 */
[----:B---3--:R-:W-:-:S13]  /*21bd0*/  ISETP.GE.U32.AND.EX P0, PT, R19, UR5, PT, P0 ;  /* 0x0000000513007c0c */ /* 0x008fda000bf06100 */
[----:B------:R-:W-:Y:S05]  /*21be0*/  @P0 BRA `(.L_x_550) ;  /* 0x0000000400600947 */ /* 0x000fea0003800000 */
[----:B------:R-:W0:Y:S01]  /*21bf0*/  LDC.64 R12, c[0x0][0x628] ;  /* 0x00018a00ff0c7b82 */ /* 0x000e220000000a00 */
[----:B------:R-:W-:Y:S02]  /*21c00*/  IMAD.MOV.U32 R8, RZ, RZ, R18 ;  /* 0x000000ffff087224 */ /* 0x000fe400078e0012 */
[----:B------:R-:W-:-:S05]  /*21c10*/  IMAD.MOV.U32 R9, RZ, RZ, R19 ;  /* 0x000000ffff097224 */ /* 0x000fca00078e0013 */
[----:B------:R-:W1:Y:S08]  /*21c20*/  LDC R14, c[0x0][0x630] ;  /* 0x00018c00ff0e7b82 */ /* 0x000e700000000800 */
[----:B------:R-:W2:Y:S01]  /*21c30*/  LDC.64 R16, c[0x0][0x620] ;  /* 0x00018800ff107b82 */ /* 0x000ea20000000a00 */
[----:B0-----:R-:W-:-:S04]  /*21c40*/  ISETP.NE.U32.AND P0, PT, R12, RZ, PT ;  /* 0x000000ff0c00720c */ /* 0x001fc80003f05070 */
[----:B------:R-:W-:-:S13]  /*21c50*/  ISETP.NE.AND.EX P0, PT, R13, RZ, PT, P0 ;  /* 0x000000ff0d00720c */ /* 0x000fda0003f05300 */
[----:B-12---:R-:W-:Y:S05]  /*21c60*/  @!P0 BRA `(.L_x_551) ;  /* 0x0000000000288947 */ /* 0x006fea0003800000 */
[----:B------:R-:W0:Y:S02]  /*21c70*/  LDC R0, c[0x0][0x634] ;  /* 0x00018d00ff007b82 */ /* 0x000e240000000800 */
[----:B0-----:R-:W-:-:S05]  /*21c80*/  IADD3 R9, P0, R18, R0, RZ ;  /* 0x0000000012097210 */ /* 0x001fca0007f1e0ff */
        /* <DEDUP_REMOVED lines=8> */
.L_x_551:
[-CC-:B------:R-:W-:Y:S01]  /*21d10*/  SHF.R.U64 R10, R8, R14.reuse, R9.reuse ;  /* 0x0000000e080a7219 */ /* 0x180fe20000001209 */
[----:B------:R-:W0:Y:S01]  /*21d20*/  LDC R6, c[0x0][0x618] ;  /* 0x00018600ff067b82 */ /* 0x000e220000000800 */
[----:B------:R-:W-:Y:S01]  /*21d30*/  SHF.R.U32.HI R0, RZ, R14, R9 ;  /* 0x0000000eff007219 */ /* 0x000fe20000011609 */
[----:B------:R-:W-:Y:S01]  /*21d40*/  ULDC UR4, c[0x0][0x150] ;  /* 0x0000540000047ab9 */ /* 0x000fe20000000800 */
[----:B------:R-:W-:Y:S01]  /*21d50*/  IADD3 R3, P0, RZ, -R10, RZ ;  /* 0x8000000aff037210 */ /* 0x000fe20007f1e0ff */
[----:B------:R-:W-:Y:S01]  /*21d60*/  IMAD.MOV.U32 R4, RZ, RZ, R18 ;  /* 0x000000ffff047224 */ /* 0x000fe200078e0012 */
[----:B------:R-:W-:Y:S01]  /*21d70*/  I2FP.F32.U32 R8, R2 ;  /* 0x0000000200087245 */ /* 0x000fe20000201000 */
[----:B------:R-:W-:Y:S02]  /*21d80*/  IMAD.MOV.U32 R5, RZ, RZ, R19 ;  /* 0x000000ffff057224 */ /* 0x000fe400078e0013 */
[----:B------:R-:W1:Y:S01]  /*21d90*/  LDC.64 R20, c[0x0][0x640] ;  /* 0x00019000ff147b82 */ /* 0x000e620000000a00 */
[----:B------:R-:W-:-:S02]  /*21da0*/  IMAD.X R7, RZ, RZ, ~R0, P0 ;  /* 0x000000ffff077224 */ /* 0x000fc400000e0e00 */
[----:B------:R-:W-:Y:S01]  /*21db0*/  FMUL R9, R8, UR4 ;  /* 0x0000000408097c20 */ /* 0x000fe20008400000 */
[----:B------:R-:W-:Y:S01]  /*21dc0*/  IMAD.WIDE.U32 R4, R3, R16, R4 ;  /* 0x0000001003047225 */ /* 0x000fe200078e0004 */
[----:B------:R-:W-:-:S03]  /*21dd0*/  ULDC UR4, c[0x0][0x154] ;  /* 0x0000550000047ab9 */ /* 0x000fc60000000800 */
[----:B------:R-:W-:Y:S01]  /*21de0*/  IMAD R0, R7, R16, RZ ;  /* 0x0000001007007224 */ /* 0x000fe200078e02ff */
[----:B------:R-:W2:Y:S01]  /*21df0*/  LDC R13, c[0x0][0x144] ;  /* 0x00005100ff0d7b82 */ /* 0x000ea20000000800 */
[----:B------:R-:W3:Y:S02]  /*21e00*/  F2I.U32.TRUNC.NTZ R9, R9 ;  /* 0x0000000900097305 */ /* 0x000ee4000020f000 */
[----:B------:R-:W-:-:S04]  /*21e10*/  IMAD R3, R3, R17, R0 ;  /* 0x0000001103037224 */ /* 0x000fc800078e0200 */
[----:B------:R-:W-:Y:S01]  /*21e20*/  IMAD.IADD R3, R5, 0x1, R3 ;  /* 0x0000000105037824 */ /* 0x000fe200078e0203 */
[----:B------:R-:W4:Y:S04]  /*21e30*/  LDC R12, c[0x0][0x608] ;  /* 0x00018200ff0c7b82 */ /* 0x000f280000000800 */
[-C--:B0-----:R-:W-:Y:S02]  /*21e40*/  SHF.R.U64 R8, R4, R6.reuse, R3 ;  /* 0x0000000604087219 */ /* 0x081fe40000001203 */
[----:B------:R-:W-:Y:S02]  /*21e50*/  I2FP.F32.U32 R4, R11 ;  /* 0x0000000b00047245 */ /* 0x000fe40000201000 */
[----:B------:R-:W0:Y:S01]  /*21e60*/  LDC R7, c[0x0][0x658] ;  /* 0x00019600ff077b82 */ /* 0x000e220000000800 */
[----:B-1----:R-:W-:Y:S01]  /*21e70*/  ISETP.NE.U32.AND P0, PT, R20, RZ, PT ;  /* 0x000000ff1400720c */ /* 0x002fe20003f05070 */
[----:B---3--:R-:W-:Y:S01]  /*21e80*/  IMAD.MOV R0, RZ, RZ, -R9 ;  /* 0x000000ffff007224 */ /* 0x008fe200078e0a09 */
[----:B------:R-:W-:Y:S01]  /*21e90*/  SHF.R.U32.HI R3, RZ, R6, R3 ;  /* 0x00000006ff037219 */ /* 0x000fe20000011603 */
[----:B------:R-:W-:Y:S01]  /*21ea0*/  FMUL R4, R4, UR4 ;  /* 0x0000000404047c20 */ /* 0x000fe20008400000 */
[----:B------:R-:W-:Y:S01]  /*21eb0*/  ISETP.NE.AND.EX P0, PT, R21, RZ, PT, P0 ;  /* 0x000000ff1500720c */ /* 0x000fe20003f05300 */
[----:B------:R-:W-:-:S02]  /*21ec0*/  IMAD.MOV.U32 R6, RZ, RZ, -0x1 ;  /* 0xffffffffff067424 */ /* 0x000fc400078e00ff */
[----:B------:R-:W1:Y:S01]  /*21ed0*/  LDC R14, c[0x0][0x148] ;  /* 0x00005200ff0e7b82 */ /* 0x000e620000000800 */
[----:B--2---:R-:W-:Y:S02]  /*21ee0*/  IMAD R18, R13, R0, R2 ;  /* 0x000000000d127224 */ /* 0x004fe400078e0202 */
[----:B------:R-:W-:-:S05]  /*21ef0*/  IMAD.MOV.U32 R2, RZ, RZ, 0x1 ;  /* 0x00000001ff027424 */ /* 0x000fca00078e00ff */
[----:B------:R-:W2:Y:S01]  /*21f00*/  LDC R16, c[0x0][0x600] ;  /* 0x00018000ff107b82 */ /* 0x000ea20000000800 */
[-CC-:B----4-:R-:W-:Y:S02]  /*21f10*/  SHF.R.U64 R13, R8, R12.reuse, R3.reuse ;  /* 0x0000000c080d7219 */ /* 0x190fe40000001203 */
[----:B------:R-:W-:Y:S02]  /*21f20*/  SHF.R.U32.HI R0, RZ, R12, R3 ;  /* 0x0000000cff007219 */ /* 0x000fe40000011603 */
[----:B------:R3:W4:Y:S03]  /*21f30*/  F2I.U32.TRUNC.NTZ R12, R4 ;  /* 0x00000004000c7305 */ /* 0x000726000020f000 */
[----:B------:R-:W1:Y:S01]  /*21f40*/  LDC R17, c[0x0][0x648] ;  /* 0x00019200ff117b82 */ /* 0x000e620000000800 */
[-C--:B0-----:R-:W-:Y:S02]  /*21f50*/  SHF.R.U64 R15, R13, R7.reuse, R0 ;  /* 0x000000070d0f7219 */ /* 0x081fe40000001200 */
[----:B------:R-:W-:-:S02]  /*21f60*/  SHF.L.U32 R6, R6, R7, RZ ;  /* 0x0000000706067219 */ /* 0x000fc400000006ff */
[-C--:B------:R-:W-:Y:S01]  /*21f70*/  SHF.L.U32 R22, R2, R7.reuse, RZ ;  /* 0x0000000702167219 */ /* 0x080fe200000006ff */
[----:B------:R-:W-:Y:S01]  /*21f80*/  IMAD.MOV.U32 R2, RZ, RZ, R15 ;  /* 0x000000ffff027224 */ /* 0x000fe200078e000f */
[----:B------:R-:W-:Y:S01]  /*21f90*/  SHF.R.U32.HI R3, RZ, R7, R0 ;  /* 0x00000007ff037219 */ /* 0x000fe20000011600 */
[----:B------:R-:W0:Y:S01]  /*21fa0*/  LDC R19, c[0x0][0x638] ;  /* 0x00018e00ff137b82 */ /* 0x000e220000000800 */
[----:B------:R-:W-:-:S07]  /*21fb0*/  LOP3.LUT R24, RZ, R6, RZ, 0x33, !PT ;  /* 0x00000006ff187212 */ /* 0x000fce00078e33ff */
        /* <DEDUP_REMOVED lines=12> */
.L_x_552:
[----:B-1----:R-:W-:Y:S01]  /*22080*/  SHF.R.U64 R3, R2, R17, R3 ;  /* 0x0000001102037219 */ /* 0x002fe20000001203 */
[----:B--2---:R-:W-:Y:S01]  /*22090*/  VIADD R7, R16, 0xffffffff ;  /* 0xffffffff10077836 */ /* 0x004fe20000000000 */
[----:B------:R-:W-:Y:S01]  /*220a0*/  LOP3.LUT R0, R13, R24, RZ, 0xc0, !PT ;  /* 0x000000180d007212 */ /* 0x000fe200078ec0ff */
[----:B------:R-:W-:Y:S02]  /*220b0*/  IMAD.MOV R12, RZ, RZ, -R12 ;  /* 0x000000ffff0c7224 */ /* 0x000fe400078e0a0c */
[----:B------:R-:W-:Y:S02]  /*220c0*/  IMAD.MOV R2, RZ, RZ, -R3 ;  /* 0x000000ffff027224 */ /* 0x000fe400078e0a03 */
[----:B------:R-:W-:Y:S01]  /*220d0*/  IMAD R5, R22, R3, R0 ;  /* 0x0000000316057224 */ /* 0x000fe200078e0200 */
[----:B------:R-:W-:Y:S01]  /*220e0*/  LOP3.LUT R3, R8, R7, RZ, 0xc0, !PT ;  /* 0x0000000708037212 */ /* 0x000fe200078ec0ff */
[----:B------:R-:W-:Y:S02]  /*220f0*/  @P4 IMAD R18, R14, R12, R11 ;  /* 0x0000000c0e124224 */ /* 0x000fe400078e020b */
[----:B0-----:R-:W-:-:S02]  /*22100*/  IMAD R0, R2, R19, R15 ;  /* 0x0000001302007224 */ /* 0x001fc400078e020f */
[----:B------:R-:W-:Y:S02]  /*22110*/  IMAD.MOV.U32 R4, RZ, RZ, 0x1 ;  /* 0x00000001ff047424 */ /* 0x000fe400078e00ff */
[----:B------:R-:W-:Y:S02]  /*22120*/  IMAD R5, R5, R23, R18 ;  /* 0x0000001705057224 */ /* 0x000fe400078e0212 */
[----:B------:R-:W-:Y:S01]  /*22130*/  IMAD R2, R0, R16, R3 ;  /* 0x0000001000027224 */ /* 0x000fe200078e0203 */
[----:B------:R-:W-:-:S04]  /*22140*/  PRMT R0, R4, 0x7610, R0 ;  /* 0x0000761004007816 */ /* 0x000fc80000000000 */
[----:B------:R-:W-:Y:S02]  /*22150*/  SEL R4, R2, R5, !P4 ;  /* 0x0000000502047207 */ /* 0x000fe40006000000 */
[----:B------:R-:W-:-:S07]  /*22160*/  SEL R5, R5, R2, !P4 ;  /* 0x0000000205057207 */ /* 0x000fce0006000000 */
.L_x_550:
[----:B------:R-:W-:-:S08]  /*22170*/  NOP ;  /* 0x0000000000007918 */ /* 0x000fd00000000000 */
[----:B------:R-:W0:-:S00]  /*22180*/  USETMAXREG.DEALLOC.CTAPOOL 0x18 ;  /* 0x00000018000079c8 */ /* 0x000e0000080e0500 */
[----:B------:R-:W-:-:S13]  /*22190*/  ISETP.NE.AND P0, PT, RZ, UR8, PT ;  /* 0x00000008ff007c0c */ /* 0x000fda000bf05270 */
[----:B------:R-:W-:Y:S05]  /*221a0*/  @P0 EXIT ;  /* 0x000000000000094d */ /* 0x000fea0003800000 */
[----:B0-----:R-:W-:Y:S01]  /*221b0*/  LOP3.LUT P0, RZ, R0, 0xff, RZ, 0xc0, !PT ;  /* 0x000000ff00ff7812 */ /* 0x001fe2000780c0ff */
[----:B------:R-:W-:Y:S02]  /*221c0*/  IMAD.MOV.U32 R0, RZ, RZ, 0x1 ;  /* 0x00000001ff007424 */ /* 0x000fe400078e00ff */
[----:B------:R-:W-:-:S10]  /*221d0*/  IMAD.MOV.U32 R6, RZ, RZ, RZ ;  /* 0x000000ffff067224 */ /* 0x000fd400078e00ff */
[----:B------:R-:W-:Y:S05]  /*221e0*/  @!P0 BRA `(.L_x_553) ;  /* 0x0000000c00448947 */ /* 0x000fea0003800000 */
[----:B------:R-:W0:Y:S01]  /*221f0*/  LDC R0, c[0x0][0x28c] ;  /* 0x0000a300ff007b82 */ /* 0x000e220000000800 */
[----:B------:R-:W1:Y:S01]  /*22200*/  S2R R2, SR_TID.X ;  /* 0x0000000000027919 */ /* 0x000e620000002100 */
[----:B------:R-:W-:Y:S01]  /*22210*/  ULDC UR5, c[0x0][0x658] ;  /* 0x0001960000057ab9 */ /* 0x000fe20000000800 */
[----:B------:R-:W-:Y:S01]  /*22220*/  UMOV UR7, 0xffffffff ;  /* 0xffffffff00077882 */ /* 0x000fe20000000000 */
[----:B------:R-:W-:Y:S01]  /*22230*/  ULDC UR6, c[0x0][0xc] ;  /* 0x0000030000067ab9 */ /* 0x000fe20000000800 */
[----:B------:R-:W-:Y:S01]  /*22240*/  USHF.L.U32 UR8, UR7, UR5, URZ ;  /* 0x0000000507087299 */ /* 0x000fe2000800063f */
[----:B------:R-:W-:Y:S01]  /*22250*/  BSSY B0, `(.L_x_553) ;  /* 0x00000ca000007945 */ /* 0x000fe20003800000 */
[----:B------:R-:W-:Y:S01]  /*22260*/  UMOV UR9, 0x1 ;  /* 0x0000000100097882 */ /* 0x000fe20000000000 */
[----:B------:R-:W-:Y:S01]  /*22270*/  ULDC UR7, c[0x0][0x10] ;  /* 0x0000040000077ab9 */ /* 0x000fe20000000800 */
[----:B------:R-:W-:Y:S01]  /*22280*/  USHF.L.U32 UR18, UR9, UR5, URZ ;  /* 0x0000000509127299 */ /* 0x000fe2000800063f */
[----:B------:R-:W-:Y:S01]  /*22290*/  IMAD.MOV.U32 R9, RZ, RZ, 0x1 ;  /* 0x00000001ff097424 */ /* 0x000fe200078e00ff */
[----:B------:R-:W-:Y:S01]  /*222a0*/  UIMAD.WIDE.U32 UR6, UR6, UR7, URZ ;  /* 0x00000007060672a5 */ /* 0x000fe2000f8e003f */
[----:B------:R-:W-:Y:S01]  /*222b0*/  IMAD.MOV.U32 R6, RZ, RZ, RZ ;  /* 0x000000ffff067224 */ /* 0x000fe200078e00ff */
[----:B------:R-:W-:Y:S01]  /*222c0*/  ULDC UR5, c[0x0][0x14] ;  /* 0x0000050000057ab9 */ /* 0x000fe20000000800 */
[----:B------:R-:W-:Y:S01]  /*222d0*/  ULDC UR4, c[0x0][0x600] ;  /* 0x0001800000047ab9 */ /* 0x000fe20000000800 */
[----:B------:R-:W-:-:S02]  /*222e0*/  UIMAD.WIDE.U32 UR20, UR6, UR5, URZ ;  /* 0x00000005061472a5 */ /* 0x000fc4000f8e003f */
[----:B------:R-:W-:Y:S02]  /*222f0*/  UIMAD UR16, UR7, UR5, URZ ;  /* 0x00000005071072a4 */ /* 0x000fe4000f8e023f */
[----:B------:R-:W-:Y:S02]  /*22300*/  ULOP3.LUT UR24, UR13, 0x2, URZ, 0xfc, !UPT ;  /* 0x000000020d187892 */ /* 0x000fe4000f8efc3f */
[----:B------:R-:W-:Y:S02]  /*22310*/  UIADD3 UR4, UR4, -0x1, URZ ;  /* 0xffffffff04047890 */ /* 0x000fe4000fffe03f */
[----:B------:R-:W-:Y:S01]  /*22320*/  ULOP3.LUT UR17, URZ, UR8, URZ, 0x33, !UPT ;  /* 0x000000083f117292 */ /* 0x000fe2000f8e333f */
[----:B0-----:R-:W-:Y:S01]  /*22330*/  VIADD R0, R0, 0x1f ;  /* 0x0000001f00007836 */ /* 0x001fe20000000000 */
[----:B------:R-:W-:Y:S01]  /*22340*/  UIADD3 UR16, UR21, UR16, URZ ;  /* 0x0000001015107290 */ /* 0x000fe2000fffe03f */
[----:B------:R-:W-:-:S03]  /*22350*/  ULDC.64 UR22, c[0x0][0x198] ;  /* 0x0000660000167ab9 */ /* 0x000fc60000000a00 */
[----:B------:R-:W-:-:S04]  /*22360*/  SHF.R.S32.HI R3, RZ, 0x1f, R0 ;  /* 0x0000001fff037819 */ /* 0x000fc80000011400 */
[----:B------:R-:W-:Y:S01]  /*22370*/  LEA.HI R3, R3, R0, RZ, 0x5 ;  /* 0x0000000003037211 */ /* 0x000fe200078f28ff */
[----:B------:R-:W-:Y:S01]  /*22380*/  IMAD.MOV.U32 R0, RZ, RZ, 0x1 ;  /* 0x00000001ff007424 */ /* 0x000fe200078e00ff */
[C---:B-1----:R-:W-:Y:S02]  /*22390*/  LOP3.LUT P3, RZ, R2.reuse, 0x7f, RZ, 0xc0, !PT ;  /* 0x0000007f02ff7812 */ /* 0x042fe4000786c0ff */
[----:B------:R-:W-:Y:S02]  /*223a0*/  SHF.R.S32.HI R7, RZ, 0x5, R3 ;  /* 0x00000005ff077819 */ /* 0x000fe40000011403 */
[----:B------:R-:W-:-:S03]  /*223b0*/  LOP3.LUT P0, RZ, R2, 0x1f, RZ, 0xc0, !PT ;  /* 0x0000001f02ff7812 */ /* 0x000fc6000780c0ff */
[----:B------:R-:W-:Y:S01]  /*223c0*/  VIADD R14, R7, 0x1 ;  /* 0x00000001070e7836 */ /* 0x000fe20000000000 */
[----:B------:R-:W-:-:S13]  /*223d0*/  PLOP3.LUT P0, PT, P0, P3, PT, 0x8a, 0x0 ;  /* 0x000000000000781c */ /* 0x000fda0000707172 */
.L_x_565:
[----:B------:R-:W-:-:S03]  /*223e0*/  UMOV UR5, 0xffffffff ;  /* 0xffffffff00057882 */ /* 0x000fc60000000000 */
[----:B------:R-:W-:Y:S05]  /*223f0*/  BRA.DIV UR5, `(.L_x_554) ;  /* 0x0000000e05747947 */ /* 0x000fea000b800000 */
[----:B------:R-:W-:-:S13]  /*22400*/  ELECT P1, URZ, PT ;  /* 0x00000000003f782f */ /* 0x000fda0003820000 */
.L_x_574:
[----:B------:R-:W0:Y:S01]  /*22410*/  LDC R2, c[0x0][0x28c] ;  /* 0x0000a300ff027b82 */ /* 0x000e220000000800 */
[----:B------:R-:W-:Y:S01]  /*22420*/  BSSY B1, `(.L_x_555) ;  /* 0x0000035000017945 */ /* 0x000fe20003800000 */
[----:B0-----:R-:W-:-:S13]  /*22430*/  ISETP.LT.OR P1, PT, R2, 0x1, !P1 ;  /* 0x000000010200780c */ /* 0x001fda0004f21670 */
[----:B------:R-:W-:Y:S05]  /*22440*/  @P1 BRA `(.L_x_556) ;  /* 0x0000000000c81947 */ /* 0x000fea0003800000 */
[----:B------:R-:W-:Y:S02]  /*22450*/  IMAD.SHL.U32 R4, R4, 0x100, RZ ;  /* 0x0000010004047824 */ /* 0x000fe400078e00ff */
[----:B------:R-:W-:Y:S02]  /*22460*/  IMAD.SHL.U32 R5, R5, 0x100, RZ ;  /* 0x0000010005057824 */ /* 0x000fe400078e00ff */
[----:B------:R-:W-:Y:S02]  /*22470*/  IMAD.MOV.U32 R13, RZ, RZ, RZ ;  /* 0x000000ffff0d7224 */ /* 0x000fe400078e00ff */
[----:B------:R-:W-:Y:S02]  /*22480*/  IMAD.MOV.U32 R3, RZ, RZ, R14 ;  /* 0x000000ffff037224 */ /* 0x000fe400078e000e */
[----:B------:R-:W-:Y:S02]  /*22490*/  IMAD.MOV.U32 R2, RZ, RZ, R0 ;  /* 0x000000ffff027224 */ /* 0x000fe400078e0000 */
[----:B------:R-:W-:-:S07]  /*224a0*/  IMAD.MOV.U32 R8, RZ, RZ, R6 ;  /* 0x000000ffff087224 */ /* 0x000fce00078e0006 */
.L_x_560:
[----:B------:R-:W0:Y:S01]  /*224b0*/  S2R R12, SR_CgaCtaId ;  /* 0x00000000000c7919 */ /* 0x000e220000008800 */
[----:B------:R-:W-:-:S04]  /*224c0*/  MOV R11, 0x400 ;  /* 0x00000400000b7802 */ /* 0x000fc80000000f00 */
[----:B0-----:R-:W-:Y:S02]  /*224d0*/  LEA R15, R12, R11, 0x18 ;  /* 0x0000000b0c0f7211 */ /* 0x001fe400078ec0ff */
[----:B------:R-:W-:Y:S01]  /*224e0*/  SHF.L.U32 R11, R2, 0x1f, RZ ;  /* 0x0000001f020b7819 */ /* 0x000fe200000006ff */
[----:B------:R-:W0:Y:S02]  /*224f0*/  @!P3 LDC R12, c[0x0][0x500] ;  /* 0x00014000ff0cbb82 */ /* 0x000e240000000800 */
[----:B------:R-:W-:-:S04]  /*22500*/  IMAD R16, R8, 0x8, R15 ;  /* 0x0000000808107824 */ /* 0x000fc800078e020f */
[----:B------:R-:W1:Y:S02]  /*22510*/  SYNCS.PHASECHK.TRANS64.TRYWAIT P1, [R16+URZ+0x10], R11 ;  /* 0x0000100b100075a7 */ /* 0x000e64000802017f */
[----:B-1----:R-:W-:Y:S05]  /*22520*/  @!P1 BRA `(.L_x_557) ;  /* 0x0000000c00489947 */ /* 0x002fea0003800000 */
.L_x_575:
[----:B------:R-:W-:Y:S01]  /*22530*/  UPRMT UR5, UR24, 0x9910, URZ ;  /* 0x0000991018057896 */ /* 0x000fe2000800003f */
[----:B0-----:R0:W-:Y:S03]  /*22540*/  @!P3 SYNCS.ARRIVE.TRANS64 RZ, [R16+URZ], R12 ;  /* 0x0000000c10ffb9a7 */ /* 0x0011e6000800003f */
[----:B------:R-:W-:-:S06]  /*22550*/  UISETP.NE.AND UP0, UPT, UR5, 0x2, UPT ;  /* 0x000000020500788c */ /* 0x000fcc000bf05270 */
[----:B------:R-:W-:-:S13]  /*22560*/  PLOP3.LUT P1, PT, PT, PT, UP0, 0x80, 0x0 ;  /* 0x000000000000781c */ /* 0x000fda0003f2f008 */
[----:B0-----:R-:W-:Y:S05]  /*22570*/  @P1 BRA `(.L_x_558) ;  /* 0x0000000000041947 */ /* 0x001fea0003800000 */
[----:B------:R-:W-:Y:S01]  /*22580*/  BPT.TRAP 0x1 ;  /* 0x000000040000795c */ /* 0x000fe20000300000 */
.L_x_558:
[----:B------:R-:W-:Y:S05]  /*22590*/  @P0 BRA `(.L_x_559) ;  /* 0x0000000000040947 */ /* 0x000fea0003800000 */
[----:B------:R-:W-:Y:S01]  /*225a0*/  BPT.TRAP 0x1 ;  /* 0x000000040000795c */ /* 0x000fe20000300000 */
.L_x_559:
[----:B------:R-:W-:Y:S01]  /*225b0*/  IMAD R15, R8, 0x2000, R15 ;  /* 0x00002000080f7824 */ /* 0x000fe200078e020f */
[----:B------:R-:W-:Y:S01]  /*225c0*/  R2UR UR9, R16 ;  /* 0x00000000100972ca */ /* 0x000fe200000e0000 */
[----:B------:R-:W-:Y:S01]  /*225d0*/  VIADD R3, R3, 0xffffffff ;  /* 0xffffffff03037836 */ /* 0x000fe20000000000 */
[----:B------:R-:W-:Y:S01]  /*225e0*/  UIADD3 UR6, UP0, UR22, 0xf0, URZ ;  /* 0x000000f016067890 */ /* 0x000fe2000ff1e03f */
[----:B------:R-:W-:Y:S01]  /*225f0*/  R2UR UR11, R5 ;  /* 0x00000000050b72ca */ /* 0x000fe200000e0000 */
[----:B------:R-:W-:Y:S01]  /*22600*/  UIADD3 UR26, UP1, UR22, 0x1f0, URZ ;  /* 0x000001f0161a7890 */ /* 0x000fe2000ff3e03f */
[----:B------:R-:W-:Y:S01]  /*22610*/  R2UR UR5, R15 ;  /* 0x000000000f0572ca */ /* 0x000fe200000e0000 */
[----:B------:R-:W-:Y:S01]  /*22620*/  UIADD3.X UR7, URZ, UR23, URZ, UP0, !UPT ;  /* 0x000000173f077290 */ /* 0x000fe200087fe43f */
[----:B------:R-:W-:Y:S01]  /*22630*/  R2UR UR10, R13 ;  /* 0x000000000d0a72ca */ /* 0x000fe200000e0000 */
[----:B------:R-:W-:Y:S01]  /*22640*/  VIADD R8, R8, 0x1 ;  /* 0x0000000108087836 */ /* 0x000fe20000000000 */
[----:B------:R-:W-:Y:S01]  /*22650*/  R2UR UR12, R10 ;  /* 0x000000000a0c72ca */ /* 0x000fe200000e0000 */
[----:B------:R-:W-:Y:S01]  /*22660*/  UIADD3.X UR27, URZ, UR23, URZ, UP1, !UPT ;  /* 0x000000173f1b7290 */ /* 0x000fe20008ffe43f */
[----:B------:R-:W-:Y:S01]  /*22670*/  R2UR UR19, R4 ;  /* 0x00000000041372ca */ /* 0x000fe200000e0000 */
[----:B------:R-:W-:Y:S01]  /*22680*/  UMOV UR14, 0x0 ;  /* 0x00000000000e7882 */ /* 0x000fe20000000000 */
[----:B------:R-:W-:Y:S01]  /*22690*/  ISETP.GT.AND P2, PT, R3, 0x1, PT ;  /* 0x000000010300780c */ /* 0x000fe20003f44270 */
[----:B------:R-:W-:Y:S01]  /*226a0*/  UMOV UR15, 0x10000000 ;  /* 0x10000000000f7882 */ /* 0x000fe20000000000 */
[----:B------:R-:W-:Y:S01]  /*226b0*/  ISETP.NE.AND P1, PT, R8, 0x2, PT ;  /* 0x000000020800780c */ /* 0x000fe20003f25270 */
[----:B------:R-:W-:-:S02]  /*226c0*/  VIADD R13, R13, 0x20 ;  /* 0x000000200d0d7836 */ /* 0x000fc40000000000 */
[----:B------:R-:W-:Y:S01]  /*226d0*/  UIADD3 UR8, UR5, 0x100, URZ ;  /* 0x0000010005087890 */ /* 0x000fe2000fffe03f */
[----:B-1----:R-:W-:Y:S01]  /*226e0*/  SEL R11, RZ, 0x1, P1 ;  /* 0x00000001ff0b7807 */ /* 0x002fe20000800000 */
[----:B------:R-:W-:Y:S01]  /*226f0*/  UIADD3 UR5, UR5, 0x4100, URZ ;  /* 0x0000410005057890 */ /* 0x000fe2000fffe03f */
[----:B------:R-:W-:Y:S02]  /*22700*/  SEL R8, R8, RZ, P1 ;  /* 0x000000ff08087207 */ /* 0x000fe40000800000 */
[----:B------:R-:W-:-:S04]  /*22710*/  LOP3.LUT R2, R2, R11, RZ, 0x3c, !PT ;  /* 0x0000000b02027212 */ /* 0x000fc800078e3cff */
[----:B------:R0:W-:Y:S02]  /*22720*/  UTMALDG.3D [UR8], [UR6], desc[UR14] ;  /* 0x00000e08060075b4 */ /* 0x0001e40008011000 */
[----:B0-----:R-:W-:Y:S01]  /*22730*/  UMOV UR8, UR5 ;  /* 0x0000000500087c82 */ /* 0x001fe20008000000 */
[----:B------:R-:W-:Y:S02]  /*22740*/  UMOV UR11, UR19 ;  /* 0x00000013000b7c82 */ /* 0x000fe40008000000 */
[----:B------:R0:W-:Y:S02]  /*22750*/  UTMALDG.3D [UR8], [UR26], desc[UR14] ;  /* 0x00000e081a0075b4 */ /* 0x0001e40008011000 */
[----:B0-----:R-:W-:Y:S05]  /*22760*/  @P2 BRA `(.L_x_560) ;  /* 0xfffffffc00502947 */ /* 0x001fea000383ffff */
.L_x_556:
[----:B------:R-:W-:Y:S05]  /*22770*/  BSYNC B1 ;  /* 0x0000000000017941 */ /* 0x000fea0003800000 */
.L_x_555:
[----:B------:R-:W2:Y:S01]  /*22780*/  LDL.LU R16, [R1+0x458] ;  /* 0x0004580001107983 */ /* 0x000ea20000300800 */
[----:B------:R-:W-:Y:S01]  /*22790*/  LOP3.LUT P5, RZ, R9, 0xff, RZ, 0xc0, !PT ;  /* 0x000000ff09ff7812 */ /* 0x000fe200078ac0ff */
[----:B------:R-:W-:Y:S01]  /*227a0*/  IMAD.IADD R6, R7, 0x1, R6 ;  /* 0x0000000107067824 */ /* 0x000fe200078e0206 */
[----:B------:R-:W-:Y:S01]  /*227b0*/  ULDC.64 UR6, c[0x0][0x650] ;  /* 0x0001940000067ab9 */ /* 0x000fe20000000a00 */
[----:B------:R-:W3:Y:S01]  /*227c0*/  LDL.LU R15, [R1+0x45c] ;  /* 0x00045c00010f7983 */ /* 0x000ee20000300800 */
[----:B------:R-:W-:Y:S01]  /*227d0*/  BSSY B1, `(.L_x_561) ;  /* 0x000006f000017945 */ /* 0x000fe20003800000 */
[----:B------:R-:W-:Y:S01]  /*227e0*/  IMAD.MOV.U32 R5, RZ, RZ, -0x1 ;  /* 0xffffffffff057424 */ /* 0x000fe200078e00ff */
[----:B------:R-:W-:Y:S01]  /*227f0*/  SHF.R.U32.HI R2, RZ, 0x1, R6 ;  /* 0x00000001ff027819 */ /* 0x000fe20000011606 */
[----:B------:R-:W-:Y:S01]  /*22800*/  IMAD.MOV.U32 R4, RZ, RZ, -0x1 ;  /* 0xffffffffff047424 */ /* 0x000fe200078e00ff */
[----:B------:R-:W-:Y:S01]  /*22810*/  ISETP.GT.U32.AND P1, PT, R6, 0x1, PT ;  /* 0x000000010600780c */ /* 0x000fe20003f24070 */
[----:B------:R-:W-:Y:S01]  /*22820*/  IMAD.MOV.U32 R10, RZ, RZ, -0x1 ;  /* 0xffffffffff0a7424 */ /* 0x000fe200078e00ff */
[----:B------:R-:W-:-:S02]  /*22830*/  LOP3.LUT R2, R2, 0x1, RZ, 0xc0, !PT ;  /* 0x0000000102027812 */ /* 0x000fc400078ec0ff */
[C---:B------:R-:W-:Y:S01]  /*22840*/  ISETP.LT.U32.AND P1, PT, R7.reuse, 0x2, P1 ;  /* 0x000000020700780c */ /* 0x040fe20000f21070 */
[----:B------:R-:W0:Y:S01]  /*22850*/  @P5 S2R R3, SR_CgaCtaId ;  /* 0x0000000000035919 */ /* 0x000e220000008800 */
[----:B------:R-:W-:Y:S02]  /*22860*/  ISETP.NE.U32.AND P2, PT, R2, 0x1, PT ;  /* 0x000000010200780c */ /* 0x000fe40003f45070 */
[----:B------:R-:W-:Y:S02]  /*22870*/  @P5 MOV R2, 0x400 ;  /* 0x0000040000025802 */ /* 0x000fe40000000f00 */
[----:B------:R-:W-:Y:S02]  /*22880*/  ISETP.GT.U32.AND P2, PT, R7, 0x1, !P2 ;  /* 0x000000010700780c */ /* 0x000fe40005744070 */
[----:B------:R-:W-:Y:S02]  /*22890*/  LOP3.LUT R6, R6, 0x1, RZ, 0xc0, !PT ;  /* 0x0000000106067812 */ /* 0x000fe400078ec0ff */
[----:B------:R-:W-:-:S02]  /*228a0*/  PRMT R9, RZ, 0x7610, R9 ;  /* 0x00007610ff097816 */ /* 0x000fc40000000009 */
[----:B0-----:R-:W-:Y:S02]  /*228b0*/  @P5 LEA R2, R3, R2, 0x18 ;  /* 0x0000000203025211 */ /* 0x001fe400078ec0ff */
[----:B------:R-:W-:Y:S02]  /*228c0*/  SEL R3, RZ, 0x1, !P1 ;  /* 0x00000001ff037807 */ /* 0x000fe40004800000 */
[----:B------:R0:W-:Y:S02]  /*228d0*/  @P5 SYNCS.ARRIVE.TRANS64.A1T0 RZ, [R2+URZ+0x38], RZ ;  /* 0x000038ff02ff59a7 */ /* 0x0001e4000810003f */
[----:B0-----:R-:W-:-:S04]  /*228e0*/  SEL R2, RZ, 0x1, !P2 ;  /* 0x00000001ff027807 */ /* 0x001fc80005000000 */
[----:B------:R-:W-:Y:S02]  /*228f0*/  LOP3.LUT R0, R2, R0, R3, 0x96, !PT ;  /* 0x0000000002007212 */ /* 0x000fe400078e9603 */
[----:B------:R-:W-:Y:S02]  /*22900*/  PRMT R2, RZ, 0x7610, R2 ;  /* 0x00007610ff027816 */ /* 0x000fe40000000002 */
[----:B---3--:R-:W-:-:S04]  /*22910*/  IADD3 R15, P1, R15, UR20, RZ ;  /* 0x000000140f0f7c10 */ /* 0x008fc8000ff3e0ff */
[----:B--2---:R-:W-:Y:S01]  /*22920*/  IADD3.X R16, R16, UR16, RZ, P1, !PT ;  /* 0x0000001010107c10 */ /* 0x004fe20008ffe4ff */
[----:B------:R0:W-:Y:S01]  /*22930*/  STL [R1+0x45c], R15 ;  /* 0x00045c0f01007387 */ /* 0x0001e20000100800 */
[----:B------:R-:W-:-:S03]  /*22940*/  ISETP.GE.U32.AND P1, PT, R15, UR6, PT ;  /* 0x000000060f007c0c */ /* 0x000fc6000bf26070 */
[----:B------:R0:W-:Y:S01]  /*22950*/  STL [R1+0x458], R16 ;  /* 0x0004581001007387 */ /* 0x0001e20000100800 */
[----:B------:R-:W-:-:S13]  /*22960*/  ISETP.GE.U32.AND.EX P1, PT, R16, UR7, PT, P1 ;  /* 0x0000000710007c0c */ /* 0x000fda000bf26110 */
[----:B0-----:R-:W-:Y:S05]  /*22970*/  @P1 BRA `(.L_x_562) ;  /* 0x0000000400501947 */ /* 0x001fea0003800000 */
[----:B------:R-:W0:Y:S01]  /*22980*/  S2R R8, SR_CTAID.X ;  /* 0x0000000000087919 */ /* 0x000e220000002500 */
[----:B------:R-:W-:Y:S01]  /*22990*/  ULDC UR5, c[0x0][0x150] ;  /* 0x0000540000057ab9 */ /* 0x000fe20000000800 */
[----:B------:R-:W1:Y:S01]  /*229a0*/  LDC R3, c[0x0][0x144] ;  /* 0x00005100ff037b82 */ /* 0x000e620000000800 */
[----:B------:R-:W-:Y:S01]  /*229b0*/  ULDC.64 UR6, c[0x0][0x628] ;  /* 0x00018a0000067ab9 */ /* 0x000fe20000000a00 */
[----:B------:R-:W2:Y:S01]  /*229c0*/  S2R R5, SR_CTAID.Y ;  /* 0x0000000000057919 */ /* 0x000ea20000002600 */
[----:B------:R-:W-:Y:S01]  /*229d0*/  ISETP.NE.U32.AND P1, PT, RZ, UR6, PT ;  /* 0x00000006ff007c0c */ /* 0x000fe2000bf25070 */
[----:B------:R-:W-:-:S03]  /*229e0*/  ULDC UR8, c[0x0][0x630] ;  /* 0x00018c0000087ab9 */ /* 0x000fc60000000800 */
[----:B------:R-:W-:Y:S01]  /*229f0*/  ISETP.NE.AND.EX P1, PT, RZ, UR7, PT, P1 ;  /* 0x00000007ff007c0c */ /* 0x000fe2000bf25310 */
[----:B------:R-:W3:Y:S01]  /*22a00*/  LDC R12, c[0x0][0x148] ;  /* 0x00005200ff0c7b82 */ /* 0x000ee20000000800 */
[----:B0-----:R-:W-:Y:S02]  /*22a10*/  I2FP.F32.U32 R2, R8 ;  /* 0x0000000800027245 */ /* 0x001fe40000201000 */
[----:B--2---:R-:W-:-:S03]  /*22a20*/  I2FP.F32.U32 R4, R5 ;  /* 0x0000000500047245 */ /* 0x004fc60000201000 */
[----:B------:R-:W-:Y:S01]  /*22a30*/  FMUL R2, R2, UR5 ;  /* 0x0000000502027c20 */ /* 0x000fe20008400000 */
[----:B------:R-:W-:Y:S02]  /*22a40*/  ULDC UR5, c[0x0][0x154] ;  /* 0x0000550000057ab9 */ /* 0x000fe40000000800 */
[----:B------:R-:W-:-:S03]  /*22a50*/  FMUL R10, R4, UR5 ;  /* 0x00000005040a7c20 */ /* 0x000fc60008400000 */
[----:B------:R-:W0:Y:S08]  /*22a60*/  F2I.U32.TRUNC.NTZ R2, R2 ;  /* 0x0000000200027305 */ /* 0x000e30000020f000 */
[----:B------:R-:W2:Y:S01]  /*22a70*/  F2I.U32.TRUNC.NTZ R10, R10 ;  /* 0x0000000a000a7305 */ /* 0x000ea2000020f000 */
[----:B0-----:R-:W-:Y:S02]  /*22a80*/  IMAD.MOV R4, RZ, RZ, -R2 ;  /* 0x000000ffff047224 */ /* 0x001fe400078e0a02 */
[----:B------:R-:W-:-:S02]  /*22a90*/  IMAD.MOV.U32 R2, RZ, RZ, R15 ;  /* 0x000000ffff027224 */ /* 0x000fc400078e000f */
[----:B-1----:R-:W-:Y:S02]  /*22aa0*/  IMAD R8, R3, R4, R8 ;  /* 0x0000000403087224 */ /* 0x002fe400078e0208 */
[----:B--2---:R-:W-:-:S04]  /*22ab0*/  IMAD.MOV R3, RZ, RZ, -R10 ;  /* 0x000000ffff037224 */ /* 0x004fc800078e0a0a */
[----:B---3--:R-:W-:Y:S02]  /*22ac0*/  @P4 IMAD R8, R12, R3, R5 ;  /* 0x000000030c084224 */ /* 0x008fe400078e0205 */
[----:B------:R-:W-:Y:S01]  /*22ad0*/  IMAD.MOV.U32 R3, RZ, RZ, R16 ;  /* 0x000000ffff037224 */ /* 0x000fe200078e0010 */
[----:B------:R-:W-:Y:S06]  /*22ae0*/  @!P1 BRA `(.L_x_563) ;  /* 0x0000000000289947 */ /* 0x000fec0003800000 */
[----:B------:R-:W-:Y:S02]  /*22af0*/  ULDC UR5, c[0x0][0x634] ;  /* 0x00018d0000057ab9 */ /* 0x000fe40000000800 */
[----:B------:R-:W-:-:S05]  /*22b00*/  IADD3 R3, P1, R15, UR5, RZ ;  /* 0x000000050f037c10 */ /* 0x000fca000ff3e0ff */
[----:B------:R-:W-:-:S04]  /*22b10*/  IMAD.X R11, RZ, RZ, R16, P1 ;  /* 0x000000ffff0b7224 */ /* 0x000fc800008e0610 */
[----:B------:R-:W-:-:S04]  /*22b20*/  IMAD.WIDE.U32 R4, R11, UR6, RZ ;  /* 0x000000060b047c25 */ /* 0x000fc8000f8e00ff */
[----:B------:R-:W-:-:S04]  /*22b30*/  IMAD.WIDE.U32 R4, P1, R3, UR7, R4 ;  /* 0x0000000703047c25 */ /* 0x000fc8000f820004 */
[----:B------:R-:W-:-:S04]  /*22b40*/  IMAD.WIDE.U32 R2, R3, UR6, RZ ;  /* 0x0000000603027c25 */ /* 0x000fc8000f8e00ff */
[----:B------:R-:W-:Y:S01]  /*22b50*/  IMAD.MOV.U32 R2, RZ, RZ, R5 ;  /* 0x000000ffff027224 */ /* 0x000fe200078e0005 */
[----:B------:R-:W-:Y:S01]  /*22b60*/  IADD3 RZ, P2, R3, R4, RZ ;  /* 0x0000000403ff7210 */ /* 0x000fe20007f5e0ff */
[----:B------:R-:W-:-:S04]  /*22b70*/  IMAD.X R3, RZ, RZ, RZ, P1 ;  /* 0x000000ffff037224 */ /* 0x000fc800008e06ff */
[----:B------:R-:W-:-:S08]  /*22b80*/  IMAD.WIDE.U32.X R2, R11, UR7, R2, P2 ;  /* 0x000000070b027c25 */ /* 0x000fd000090e0402 */
.L_x_563:
[--C-:B------:R-:W-:Y:S01]  /*22b90*/  SHF.R.U64 R10, R2, UR8, R3.reuse ;  /* 0x00000008020a7c19 */ /* 0x100fe20008001203 */
[----:B------:R-:W-:Y:S01]  /*22ba0*/  ULDC.64 UR6, c[0x0][0x620] ;  /* 0x0001880000067ab9 */ /* 0x000fe20000000a00 */
[----:B------:R-:W-:Y:S01]  /*22bb0*/  SHF.R.U32.HI R2, RZ, UR8, R3 ;  /* 0x00000008ff027c19 */ /* 0x000fe20008011603 */
[----:B------:R-:W-:Y:S01]  /*22bc0*/  IMAD.MOV.U32 R3, RZ, RZ, R16 ;  /* 0x000000ffff037224 */ /* 0x000fe200078e0010 */
[----:B------:R-:W-:Y:S01]  /*22bd0*/  IADD3 R11, P1, RZ, -R10, RZ ;  /* 0x8000000aff0b7210 */ /* 0x000fe20007f3e0ff */
[----:B------:R-:W-:-:S04]  /*22be0*/  ULDC UR5, c[0x0][0x618] ;  /* 0x0001860000057ab9 */ /* 0x000fc80000000800 */
[----:B------:R-:W-:-:S04]  /*22bf0*/  IMAD.X R2, RZ, RZ, ~R2, P1 ;  /* 0x000000ffff027224 */ /* 0x000fc800008e0e02 */
[----:B------:R-:W-:-:S04]  /*22c00*/  IMAD R2, R2, UR6, RZ ;  /* 0x0000000602027c24 */ /* 0x000fc8000f8e02ff */
[----:B------:R-:W-:Y:S02]  /*22c10*/  IMAD R5, R11, UR7, R2 ;  /* 0x000000070b057c24 */ /* 0x000fe4000f8e0202 */
[----:B------:R-:W-:-:S04]  /*22c20*/  IMAD.MOV.U32 R2, RZ, RZ, R15 ;  /* 0x000000ffff027224 */ /* 0x000fc800078e000f */
[----:B------:R-:W-:Y:S01]  /*22c30*/  IMAD.WIDE.U32 R2, R11, UR6, R2 ;  /* 0x000000060b027c25 */ /* 0x000fe2000f8e0002 */
[----:B------:R-:W-:Y:S02]  /*22c40*/  ULDC.64 UR6, c[0x0][0x640] ;  /* 0x0001900000067ab9 */ /* 0x000fe40000000a00 */
[----:B------:R-:W-:Y:S01]  /*22c50*/  ISETP.NE.U32.AND P1, PT, RZ, UR6, PT ;  /* 0x00000006ff007c0c */ /* 0x000fe2000bf25070 */
[----:B------:R-:W-:-:S03]  /*22c60*/  IMAD.IADD R3, R3, 0x1, R5 ;  /* 0x0000000103037824 */ /* 0x000fc600078e0205 */
[----:B------:R-:W-:Y:S02]  /*22c70*/  ISETP.NE.AND.EX P1, PT, RZ, UR7, PT, P1 ;  /* 0x00000007ff007c0c */ /* 0x000fe4000bf25310 */
[--C-:B------:R-:W-:Y:S02]  /*22c80*/  SHF.R.U64 R11, R2, UR5, R3.reuse ;  /* 0x00000005020b7c19 */ /* 0x100fe40008001203 */
[----:B------:R-:W-:Y:S01]  /*22c90*/  SHF.R.U32.HI R2, RZ, UR5, R3 ;  /* 0x00000005ff027c19 */ /* 0x000fe20008011603 */
[----:B------:R-:W-:-:S03]  /*22ca0*/  ULDC UR5, c[0x0][0x608] ;  /* 0x0001820000057ab9 */ /* 0x000fc60000000800 */
[--C-:B------:R-:W-:Y:S02]  /*22cb0*/  SHF.R.U64 R12, R11, UR5, R2.reuse ;  /* 0x000000050b0c7c19 */ /* 0x100fe40008001202 */
[----:B------:R-:W-:Y:S01]  /*22cc0*/  SHF.R.U32.HI R3, RZ, UR5, R2 ;  /* 0x00000005ff037c19 */ /* 0x000fe20008011602 */
[----:B------:R-:W-:-:S03]  /*22cd0*/  ULDC UR5, c[0x0][0x658] ;  /* 0x0001960000057ab9 */ /* 0x000fc60000000800 */
[--C-:B------:R-:W-:Y:S02]  /*22ce0*/  SHF.R.U64 R13, R12, UR5, R3.reuse ;  /* 0x000000050c0d7c19 */ /* 0x100fe40008001203 */
[----:B------:R-:W-:-:S03]  /*22cf0*/  SHF.R.U32.HI R15, RZ, UR5, R3 ;  /* 0x00000005ff0f7c19 */ /* 0x000fc60008011603 */
[----:B------:R-:W-:Y:S02]  /*22d00*/  IMAD.MOV.U32 R2, RZ, RZ, R13 ;  /* 0x000000ffff027224 */ /* 0x000fe400078e000d */
        /* <DEDUP_REMOVED lines=12> */
.L_x_564:
[----:B------:R-:W-:Y:S01]  /*22dd0*/  ULDC UR5, c[0x0][0x648] ;  /* 0x0001920000057ab9 */ /* 0x000fe20000000800 */
[----:B------:R-:W-:Y:S02]  /*22de0*/  LOP3.LUT R12, R12, UR17, RZ, 0xc0, !PT ;  /* 0x000000110c0c7c12 */ /* 0x000fe4000f8ec0ff */
[----:B------:R-:W-:Y:S01]  /*22df0*/  SHF.R.U64 R3, R2, UR5, R3 ;  /* 0x0000000502037c19 */ /* 0x000fe20008001203 */
[----:B------:R-:W-:-:S04]  /*22e00*/  ULDC UR5, c[0x0][0x638] ;  /* 0x00018e0000057ab9 */ /* 0x000fc80000000800 */
[----:B------:R-:W-:Y:S02]  /*22e10*/  IMAD.MOV R2, RZ, RZ, -R3 ;  /* 0x000000ffff027224 */ /* 0x000fe400078e0a03 */
[----:B------:R-:W-:Y:S02]  /*22e20*/  IMAD R5, R3, UR18, R12 ;  /* 0x0000001203057c24 */ /* 0x000fe4000f8e020c */
[----:B------:R-:W-:Y:S01]  /*22e30*/  IMAD R13, R2, UR5, R13 ;  /* 0x00000005020d7c24 */ /* 0x000fe2000f8e020d */
[----:B------:R-:W-:Y:S01]  /*22e40*/  ULDC UR5, c[0x0][0x610] ;  /* 0x0001840000057ab9 */ /* 0x000fe20000000800 */
[----:B------:R-:W-:Y:S01]  /*22e50*/  LOP3.LUT R2, R11, UR4, RZ, 0xc0, !PT ;  /* 0x000000040b027c12 */ /* 0x000fe2000f8ec0ff */
[----:B------:R-:W-:Y:S01]  /*22e60*/  IMAD R8, R5, UR5, R8 ;  /* 0x0000000505087c24 */ /* 0x000fe2000f8e0208 */
[----:B------:R-:W-:-:S03]  /*22e70*/  ULDC UR5, c[0x0][0x600] ;  /* 0x0001800000057ab9 */ /* 0x000fc60000000800 */
[----:B------:R-:W-:Y:S02]  /*22e80*/  IMAD R13, R13, UR5, R2 ;  /* 0x000000050d0d7c24 */ /* 0x000fe4000f8e0202 */
[----:B------:R-:W-:-:S03]  /*22e90*/  IMAD.MOV.U32 R2, RZ, RZ, 0x1 ;  /* 0x00000001ff027424 */ /* 0x000fc600078e00ff */
[----:B------:R-:W-:Y:S02]  /*22ea0*/  SEL R4, R13, R8, !P4 ;  /* 0x000000080d047207 */ /* 0x000fe40006000000 */
[----:B------:R-:W-:-:S07]  /*22eb0*/  SEL R5, R8, R13, !P4 ;  /* 0x0000000d08057207 */ /* 0x000fce0006000000 */
.L_x_562:
[----:B------:R-:W-:Y:S05]  /*22ec0*/  BSYNC B1 ;  /* 0x0000000000017941 */ /* 0x000fea0003800000 */
.L_x_561:
[----:B------:R-:W-:-:S13]  /*22ed0*/  LOP3.LUT P1, RZ, R2, 0xff, RZ, 0xc0, !PT ;  /* 0x000000ff02ff7812 */ /* 0x000fda000782c0ff */
[----:B------:R-:W-:Y:S05]  /*22ee0*/  @P1 BRA `(.L_x_565) ;  /* 0xfffffff4003c1947 */ /* 0x000fea000383ffff */
[----:B------:R-:W-:Y:S05]  /*22ef0*/  BSYNC B0 ;  /* 0x0000000000007941 */ /* 0x000fea0003800000 */
.L_x_553:
[----:B------:R-:W-:-:S03]  /*22f00*/  UMOV UR5, 0xffffffff ;  /* 0xffffffff00057882 */ /* 0x000fc60000000000 */
[----:B------:R-:W-:Y:S05]  /*22f10*/  BRA.DIV UR5, `(.L_x_566) ;  /* 0x0000000205e07947 */ /* 0x000fea000b800000 */
[----:B------:R-:W-:-:S13]  /*22f20*/  ELECT P0, URZ, PT ;  /* 0x00000000003f782f */ /* 0x000fda0003800000 */
.L_x_578:
[----:B------:R-:W-:Y:S04]  /*22f30*/  BSSY B0, `(.L_x_567) ;  /* 0x000001a000007945 */ /* 0x000fe80003800000 */
[----:B------:R-:W-:Y:S05]  /*22f40*/  @!P0 BRA `(.L_x_568) ;  /* 0x0000000000608947 */ /* 0x000fea0003800000 */
[----:B------:R-:W-:-:S04]  /*22f50*/  ULOP3.LUT UR5, UR13, 0x2, URZ, 0xfc, !UPT ;  /* 0x000000020d057892 */ /* 0x000fc8000f8efc3f */
[----:B------:R-:W-:-:S06]  /*22f60*/  UISETP.NE.AND UP0, UPT, UR5, 0x3, UPT ;  /* 0x000000030500788c */ /* 0x000fcc000bf05270 */
[----:B------:R-:W-:-:S13]  /*22f70*/  PLOP3.LUT P0, PT, PT, PT, UP0, 0x80, 0x0 ;  /* 0x000000000000781c */ /* 0x000fda0003f0f008 */
[----:B------:R-:W-:Y:S05]  /*22f80*/  @!P0 BRA `(.L_x_569) ;  /* 0x0000000000048947 */ /* 0x000fea0003800000 */
[----:B------:R-:W-:Y:S01]  /*22f90*/  BPT.TRAP 0x1 ;  /* 0x000000040000795c */ /* 0x000fe20000300000 */
.L_x_569:
[----:B------:R-:W0:Y:S01]  /*22fa0*/  S2R R3, SR_CgaCtaId ;  /* 0x0000000000037919 */ /* 0x000e220000008800 */
[----:B------:R-:W-:-:S04]  /*22fb0*/  MOV R2, 0x400 ;  /* 0x0000040000027802 */ /* 0x000fc80000000f00 */
[----:B0-----:R-:W-:Y:S02]  /*22fc0*/  LEA R3, R3, R2, 0x18 ;  /* 0x0000000203037211 */ /* 0x001fe400078ec0ff */
[----:B------:R-:W-:-:S03]  /*22fd0*/  SHF.L.U32 R2, R0, 0x1f, RZ ;  /* 0x0000001f00027819 */ /* 0x000fc600000006ff */
[----:B------:R-:W-:-:S04]  /*22fe0*/  VIADD R3, R3, 0x10 ;  /* 0x0000001003037836 */ /* 0x000fc80000000000 */
[----:B------:R-:W-:-:S04]  /*22ff0*/  IMAD R5, R6, 0x8, R3 ;  /* 0x0000000806057824 */ /* 0x000fc800078e0203 */
[----:B------:R-:W0:Y:S02]  /*23000*/  SYNCS.PHASECHK.TRANS64.TRYWAIT P0, [R5+URZ], R2 ;  /* 0x00000002050075a7 */ /* 0x000e24000800017f */
[----:B0-----:R-:W-:Y:S05]  /*23010*/  @!P0 BRA `(.L_x_570) ;  /* 0x0000000000c48947 */ /* 0x001fea0003800000 */
.L_x_579:
[----:B------:R-:W-:-:S05]  /*23020*/  VIADD R6, R6, 0x1 ;  /* 0x0000000106067836 */ /* 0x000fca0000000000 */
[----:B------:R-:W-:-:S04]  /*23030*/  ISETP.NE.AND P0, PT, R6, 0x2, PT ;  /* 0x000000020600780c */ /* 0x000fc80003f05270 */
[----:B0-----:R-:W-:Y:S02]  /*23040*/  SEL R5, RZ, 0x1, P0 ;  /* 0x00000001ff057807 */ /* 0x001fe40000000000 */
[----:B------:R-:W-:Y:S02]  /*23050*/  SEL R6, R6, RZ, P0 ;  /* 0x000000ff06067207 */ /* 0x000fe40000000000 */
[----:B------:R-:W-:-:S03]  /*23060*/  LOP3.LUT R0, R0, R5, RZ, 0x3c, !PT ;  /* 0x0000000500007212 */ /* 0x000fc600078e3cff */
[----:B------:R-:W-:Y:S01]  /*23070*/  IMAD R3, R6, 0x8, R3 ;  /* 0x0000000806037824 */ /* 0x000fe200078e0203 */
[----:B------:R-:W-:-:S07]  /*23080*/  SHF.L.U32 R0, R0, 0x1f, RZ ;  /* 0x0000001f00007819 */ /* 0x000fce00000006ff */
.L_x_571:
[----:B0-----:R0:W1:Y:S02]  /*23090*/  SYNCS.PHASECHK.TRANS64.TRYWAIT P0, [R3+URZ], R0 ;  /* 0x00000000030075a7 */ /* 0x001064000800017f */
[----:B-1----:R-:W-:Y:S05]  /*230a0*/  @!P0 NANOSLEEP.SYNCS 0x989680 ;  /* 0x009896800000895d */ /* 0x002fea0003900000 */
[----:B------:R-:W1:Y:S02]  /*230b0*/  @!P0 SYNCS.PHASECHK.TRANS64 P0, [R3+URZ], R0 ;  /* 0x00000000030085a7 */ /* 0x000e64000800007f */
[----:B-1----:R-:W-:Y:S05]  /*230c0*/  @!P0 BRA `(.L_x_571) ;  /* 0xfffffffc00f08947 */ /* 0x002fea000383ffff */
.L_x_568:
[----:B------:R-:W-:Y:S05]  /*230d0*/  BSYNC B0 ;  /* 0x0000000000007941 */ /* 0x000fea0003800000 */
.L_x_567:
[----:B------:R-:W-:Y:S05]  /*230e0*/  EXIT ;  /* 0x000000000000794d */ /* 0x000fea0003800000 */
.L_x_17:
[----:B--2---:R-:W-:-:S04]  /*230f0*/  IMAD.U32 R3, RZ, RZ, UR7 ;  /* 0x00000007ff037e24 */ /* 0x004fc8000f8e00ff */
[----:B------:R2:W4:Y:S03]  /*23100*/  SYNCS.PHASECHK.TRANS64.TRYWAIT P0, [R3+URZ], R0 ;  /* 0x00000000030075a7 */ /* 0x000526000800017f */
[----:B----4-:R-:W-:Y:S05]  /*23110*/  @!P0 NANOSLEEP.SYNCS 0x989680 ;  /* 0x009896800000895d */ /* 0x010fea0003900000 */
[----:B------:R-:W4:Y:S02]  /*23120*/  @!P0 SYNCS.PHASECHK.TRANS64 P0, [R3+URZ], R0 ;  /* 0x00000000030085a7 */ /* 0x000f24000800007f */
[----:B----4-:R-:W-:Y:S05]  /*23130*/  @!P0 BRA `(.L_x_17) ;  /* 0xfffffffc00ec8947 */ /* 0x010fea000383ffff */
[----:B------:R-:W-:Y:S05]  /*23140*/  BRA `(.L_x_16) ;  /* 0xfffffdf8006c7947 */ /* 0x000fea000383ffff */
.L_x_23:
[----:B-----5:R4:W-:Y:S02]  /*23150*/  STL [R1+0x470], R0 ;  /* 0x0004700001007387 */ /* 0x0209e40000100800 */
[----:B----4-:R-:W-:-:S04]  /*23160*/  IMAD.U32 R0, RZ, RZ, UR9 ;  /* 0x00000009ff007e24 */ /* 0x010fc8000f8e00ff */
[----:B------:R4:W0:Y:S03]  /*23170*/  SYNCS.PHASECHK.TRANS64.TRYWAIT P0, [R0+URZ], R3 ;  /* 0x00000003000075a7 */ /* 0x000826000800017f */
[----:B0-----:R-:W-:Y:S05]  /*23180*/  @!P0 NANOSLEEP.SYNCS 0x989680 ;  /* 0x009896800000895d */ /* 0x001fea0003900000 */
[----:B------:R4:W0:Y:S02]  /*23190*/  @!P0 SYNCS.PHASECHK.TRANS64 P0, [R0+URZ], R3 ;  /* 0x00000003000085a7 */ /* 0x000824000800007f */
[----:B----4-:R4:W5:Y:S02]  /*231a0*/  LDL.LU R0, [R1+0x470] ;  /* 0x0004700001007983 */ /* 0x0109640000300800 */
[----:B0---4-:R-:W-:Y:S05]  /*231b0*/  @!P0 BRA `(.L_x_23) ;  /* 0xfffffffc00e48947 */ /* 0x011fea000383ffff */
[----:B------:R-:W-:Y:S05]  /*231c0*/  BRA `(.L_x_22) ;  /* 0xfffffe30004c7947 */ /* 0x000fea000383ffff */
.L_x_554:
[----:B------:R-:W-:Y:S01]  /*231d0*/  BSSY B1, `(.L_x_572) ;  /* 0x0000006000017945 */ /* 0x000fe20003800000 */
[----:B------:R-:W-:-:S07]  /*231e0*/  IMAD.MOV.U32 R2, RZ, RZ, -0x1 ;  /* 0xffffffffff027424 */ /* 0x000fce00078e00ff */
[----:B------:R-:W-:Y:S05]  /*231f0*/  WARPSYNC.COLLECTIVE R2, `(.L_x_573) ;  /* 0x00000000020c7348 */ /* 0x000fea0003c00000 */
[----:B------:R-:W-:Y:S02]  /*23200*/  ELECT P1, UR62, PT ;  /* 0x00000000003e782f */ /* 0x000fe40003820000 */
[----:B------:R-:W-:Y:S01]  /*23210*/  MOV R2, UR62 ;  /* 0x0000003e00027c02 */ /* 0x000fe20008000f00 */
[----:B------:R-:W-:Y:S10]  /*23220*/  ENDCOLLECTIVE ;  /* 0x000000000000791b */ /* 0x000ff40003800000 */
.L_x_573:
[----:B------:R-:W-:Y:S05]  /*23230*/  BSYNC B1 ;  /* 0x0000000000017941 */ /* 0x000fea0003800000 */
.L_x_572:
[----:B------:R-:W-:Y:S05]  /*23240*/  BRA `(.L_x_574) ;  /* 0xfffffff000707947 */ /* 0x000fea000383ffff */
.L_x_557:
[----:B-1----:R1:W2:Y:S02]  /*23250*/  SYNCS.PHASECHK.TRANS64.TRYWAIT P1, [R16+URZ+0x10], R11 ;  /* 0x0000100b100075a7 */ /* 0x0022a4000802017f */
[----:B--2---:R-:W-:Y:S05]  /*23260*/  @!P1 NANOSLEEP.SYNCS 0x989680 ;  /* 0x009896800000995d */ /* 0x004fea0003900000 */
[----:B------:R-:W2:Y:S02]  /*23270*/  @!P1 SYNCS.PHASECHK.TRANS64 P1, [R16+URZ+0x10], R11 ;  /* 0x0000100b100095a7 */ /* 0x000ea4000802007f */
[----:B--2---:R-:W-:Y:S05]  /*23280*/  @!P1 BRA `(.L_x_557) ;  /* 0xfffffffc00f09947 */ /* 0x004fea000383ffff */
[----:B------:R-:W-:Y:S05]  /*23290*/  BRA `(.L_x_575) ;  /* 0xfffffff000a47947 */ /* 0x000fea000383ffff */
.L_x_566:
[----:B------:R-:W-:Y:S01]  /*232a0*/  BSSY B0, `(.L_x_576) ;  /* 0x0000006000007945 */ /* 0x000fe20003800000 */
[----:B------:R-:W-:-:S07]  /*232b0*/  IMAD.MOV.U32 R2, RZ, RZ, -0x1 ;  /* 0xffffffffff027424 */ /* 0x000fce00078e00ff */
[----:B------:R-:W-:Y:S05]  /*232c0*/  WARPSYNC.COLLECTIVE R2, `(.L_x_577) ;  /* 0x00000000020c7348 */ /* 0x000fea0003c00000 */
[----:B------:R-:W-:Y:S02]  /*232d0*/  ELECT P1, UR62, PT ;  /* 0x00000000003e782f */ /* 0x000fe40003820000 */
[----:B------:R-:W-:Y:S01]  /*232e0*/  MOV R2, UR62 ;  /* 0x0000003e00027c02 */ /* 0x000fe20008000f00 */
[----:B------:R-:W-:Y:S10]  /*232f0*/  ENDCOLLECTIVE ;  /* 0x000000000000791b */ /* 0x000ff40003800000 */
.L_x_577:
[----:B------:R-:W-:Y:S05]  /*23300*/  BSYNC B0 ;  /* 0x0000000000007941 */ /* 0x000fea0003800000 */
.L_x_576:
[----:B------:R-:W-:Y:S01]  /*23310*/  PLOP3.LUT P0, PT, P1, PT, PT, 0x80, 0x0 ;  /* 0x000000000000781c */ /* 0x000fe20000f0f070 */
[----:B------:R-:W-:-:S12]  /*23320*/  BRA `(.L_x_578) ;  /* 0xfffffffc00007947 */ /* 0x000fd8000383ffff */
.L_x_570:
[----:B0-----:R0:W1:Y:S02]  /*23330*/  SYNCS.PHASECHK.TRANS64.TRYWAIT P0, [R5+URZ], R2 ;  /* 0x00000002050075a7 */ /* 0x001064000800017f */
[----:B-1----:R-:W-:Y:S05]  /*23340*/  @!P0 NANOSLEEP.SYNCS 0x989680 ;  /* 0x009896800000895d */ /* 0x002fea0003900000 */
[----:B------:R-:W1:Y:S02]  /*23350*/  @!P0 SYNCS.PHASECHK.TRANS64 P0, [R5+URZ], R2 ;  /* 0x00000002050085a7 */ /* 0x000e64000800007f */
[----:B-1----:R-:W-:Y:S05]  /*23360*/  @!P0 BRA `(.L_x_570) ;  /* 0xfffffffc00f08947 */ /* 0x002fea000383ffff */
[----:B------:R-:W-:Y:S05]  /*23370*/  BRA `(.L_x_579) ;  /* 0xfffffffc00287947 */ /* 0x000fea000383ffff */
.L_x_580:
[----:B------:R-:W-:-:S00]  /*23380*/  BRA `(.L_x_580) ;  /* 0xfffffffc00fc7947 */ /* 0x000fc0000383ffff */
[----:B------:R-:W-:-:S00]  /*23390*/  NOP ;  /* 0x0000000000007918 */ /* 0x000fc00000000000 */
        /* <DEDUP_REMOVED lines=14> */
.L_x_581:


//--------------------- .nv.shared._ZN7cutlass13device_kernelINS_4gemm6kernel13GemmUniversalIN4cute5tupleIJiiiiEEENS1_10collective13CollectiveMmaINS1_37MainloopSm90TmaGmmaWarpSpecializedFP8ILi2ENS5_IJNS4_1CILi1EEESB_SB_EEENS1_35KernelTmaWarpSpecializedCooperativeEEENS5_IJNSA_ILi256EEESF_NSA_ILi32EEEEEENS_12float_e4m3_tENS5_IJlSB_lEEESI_SJ_NS4_8TiledMMAINS4_8MMA_AtomIJNS4_4SM904GMMA31MMA_64x256x32_F32E4M3E4M3_SS_TNILNSN_7ScaleInE1ELSP_1EEEEEENS4_6LayoutINS5_IJNSA_ILi2EEESB_SB_EEENS5_IJSB_NSA_ILi0EEESV_EEEEENS5_IJNS4_10UnderscoreESY_SY_EEEEENS4_13SM90_TMA_LOADENS4_14ComposedLayoutINS4_7SwizzleILi1ELi4ELi3EEENS4_18smem_ptr_flag_bitsILi8EEENSS_INS5_IJNSA_ILi8EEESG_EEENS5_IJSG_SB_EEEEEEEvNS4_8identityES11_S1B_vS1C_EENS_8epilogue10collective6detail29Sm90TmaWarpSpecializedAdapterINS1F_15DefaultEpilogueISI_SJ_SJ_NS1E_6thread17LinearCombinationISI_Li1EffLNS1J_9ScaleType4KindE0ELNS_15FloatRoundStyleE2ESI_EENS1_15EpilogueDefaultEEEEEvvEEEEvNT_6ParamsE --------------------------
	.section	.nv.shared._ZN7cutlass13device_kernelINS_4gemm6kernel13GemmUniversalIN4cute5tupleIJiiiiEEENS1_10collective13CollectiveMmaINS1_37MainloopSm90TmaGmmaWarpSpecializedFP8ILi2ENS5_IJNS4_1CILi1EEESB_SB_EEENS1_35KernelTmaWarpSpecializedCooperativeEEENS5_IJNSA_ILi256EEESF_NSA_ILi32EEEEEENS_12float_e4m3_tENS5_IJlSB_lEEESI_SJ_NS4_8TiledMMAINS4_8MMA_AtomIJNS4_4SM904GMMA31MMA_64x256x32_F32E4M3E4M3_SS_TNILNSN_7ScaleInE1ELSP_1EEEEEENS4_6LayoutINS5_IJNSA_ILi2EEESB_SB_EEENS5_IJSB_NSA_ILi0EEESV_EEEEENS5_IJNS4_10UnderscoreESY_SY_EEEEENS4_13SM90_TMA_LOADENS4_14ComposedLayoutINS4_7SwizzleILi1ELi4ELi3EEENS4_18smem_ptr_flag_bitsILi8EEENSS_INS5_IJNSA_ILi8EEESG_EEENS5_IJSG_SB_EEEEEEEvNS4_8identityES11_S1B_vS1C_EENS_8epilogue10collective6detail29Sm90TmaWarpSpecializedAdapterINS1F_15DefaultEpilogueISI_SJ_SJ_NS1E_6thread17LinearCombinationISI_Li1EffLNS1J_9ScaleType4KindE0ELNS_15FloatRoundStyleE2ESI_EENS1_15EpilogueDefaultEEEEEvvEEEEvNT_6ParamsE,"aw",@nobits
	.sectionflags	@""
	.align	16
	.zero		1024


//--------------------- .nv.shared.reserved.0     --------------------------
	.section	.nv.shared.reserved.0,"aw",@nobits
	.weak		__nv_reservedSMEM_offset_0_alias
	.size		__nv_reservedSMEM_offset_0_alias, 0, 0
	.other		__nv_reservedSMEM_offset_0_alias,@"STO_CUDA_RESERVED_SHARED STV_DEFAULT"
__nv_reservedSMEM_offset_0_alias:
	.zero		0


//--------------------- .nv.global                --------------------------
	.section	.nv.global,"aw",@nobits
.nv.global:
	.type		_ZN40_INTERNAL_2b6c6864_4_k_cu_d25ce912_269944cute1_E,@object
	.size		_ZN40_INTERNAL_2b6c6864_4_k_cu_d25ce912_269944cute1_E,(_ZN40_INTERNAL_2b6c6864_4_k_cu_d25ce912_269944cuda3std3__45__cpo6cbeginE - _ZN40_INTERNAL_2b6c6864_4_k_cu_d25ce912_269944cute1_E)
_ZN40_INTERNAL_2b6c6864_4_k_cu_d25ce912_269944cute1_E:
	.zero		1
	.type		_ZN40_INTERNAL_2b6c6864_4_k_cu_d25ce912_269944cuda3std3__45__cpo6cbeginE,@object
	.size		_ZN40_INTERNAL_2b6c6864_4_k_cu_d25ce912_269944cuda3std3__45__cpo6cbeginE,(_ZN40_INTERNAL_2b6c6864_4_k_cu_d25ce912_269944cuda3std3__48in_placeE - _ZN40_INTERNAL_2b6c6864_4_k_cu_d25ce912_269944cuda3std3__45__cpo6cbeginE)
_ZN40_INTERNAL_2b6c6864_4_k_cu_d25ce912_269944cuda3std3__45__cpo6cbeginE:
	.zero		1
	.type		_ZN40_INTERNAL_2b6c6864_4_k_cu_d25ce912_269944cuda3std3__48in_placeE,@object
	.size		_ZN40_INTERNAL_2b6c6864_4_k_cu_d25ce912_269944cuda3std3__48in_placeE,(_ZN40_INTERNAL_2b6c6864_4_k_cu_d25ce912_269944cuda3std6ranges3__45__cpo9iter_moveE - _ZN40_INTERNAL_2b6c6864_4_k_cu_d25ce912_269944cuda3std3__48in_placeE)
_ZN40_INTERNAL_2b6c6864_4_k_cu_d25ce912_269944cuda3std3__48in_placeE:
	.zero		1
	.type		_ZN40_INTERNAL_2b6c6864_4_k_cu_d25ce912_269944cuda3std6ranges3__45__cpo9iter_moveE,@object
	.size		_ZN40_INTERNAL_2b6c6864_4_k_cu_d25ce912_269944cuda3std6ranges3__45__cpo9iter_moveE,(_ZN40_INTERNAL_2b6c6864_4_k_cu_d25ce912_269944cuda3std3__45__cpo5beginE - _ZN40_INTERNAL_2b6c6864_4_k_cu_d25ce912_269944cuda3std6ranges3__45__cpo9iter_moveE)
_ZN40_INTERNAL_2b6c6864_4_k_cu_d25ce912_269944cuda3std6ranges3__45__cpo9iter_moveE:
	.zero		1
	.type		_ZN40_INTERNAL_2b6c6864_4_k_cu_d25ce912_269944cuda3std3__45__cpo5beginE,@object
	.size		_ZN40_INTERNAL_2b6c6864_4_k_cu_d25ce912_269944cuda3std3__45__cpo5beginE,(_ZN40_INTERNAL_2b6c6864_4_k_cu_d25ce912_269944cuda3std3__442_GLOBAL__N__2b6c6864_4_k_cu_d25ce912_269946ignoreE - _ZN40_INTERNAL_2b6c6864_4_k_cu_d25ce912_269944cuda3std3__45__cpo5beginE)
_ZN40_INTERNAL_2b6c6864_4_k_cu_d25ce912_269944cuda3std3__45__cpo5beginE:
	.zero		1
	.type		_ZN40_INTERNAL_2b6c6864_4_k_cu_d25ce912_269944cuda3std3__442_GLOBAL__N__2b6c6864_4_k_cu_d25ce912_269946ignoreE,@object
	.size		_ZN40_INTERNAL_2b6c6864_4_k_cu_d25ce912_269944cuda3std3__442_GLOBAL__N__2b6c6864_4_k_cu_d25ce912_269946ignoreE,(_ZN40_INTERNAL_2b6c6864_4_k_cu_d25ce912_269944cute7productE - _ZN40_INTERNAL_2b6c6864_4_k_cu_d25ce912_269944cuda3std3__442_GLOBAL__N__2b6c6864_4_k_cu_d25ce912_269946ignoreE)
_ZN40_INTERNAL_2b6c6864_4_k_cu_d25ce912_269944cuda3std3__442_GLOBAL__N__2b6c6864_4_k_cu_d25ce912_269946ignoreE:
	.zero		1
	.type		_ZN40_INTERNAL_2b6c6864_4_k_cu_d25ce912_269944cute7productE,@object
	.size		_ZN40_INTERNAL_2b6c6864_4_k_cu_d25ce912_269944cute7productE,(_ZN40_INTERNAL_2b6c6864_4_k_cu_d25ce912_269944cuda3std3__45__cpo3endE - _ZN40_INTERNAL_2b6c6864_4_k_cu_d25ce912_269944cute7productE)
_ZN40_INTERNAL_2b6c6864_4_k_cu_d25ce912_269944cute7productE:
	.zero		1
	.type		_ZN40_INTERNAL_2b6c6864_4_k_cu_d25ce912_269944cuda3std3__45__cpo3endE,@object
	.size		_ZN40_INTERNAL_2b6c6864_4_k_cu_d25ce912_269944cuda3std3__45__cpo3endE,(_ZN40_INTERNAL_2b6c6864_4_k_cu_d25ce912_269944cuda3std3__419piecewise_constructE - _ZN40_INTERNAL_2b6c6864_4_k_cu_d25ce912_269944cuda3std3__45__cpo3endE)
_ZN40_INTERNAL_2b6c6864_4_k_cu_d25ce912_269944cuda3std3__45__cpo3endE:
	.zero		1
	.type		_ZN40_INTERNAL_2b6c6864_4_k_cu_d25ce912_269944cuda3std3__419piecewise_constructE,@object
	.size		_ZN40_INTERNAL_2b6c6864_4_k_cu_d25ce912_269944cuda3std3__419piecewise_constructE,(_ZN40_INTERNAL_2b6c6864_4_k_cu_d25ce912_269944cuda3std3__45__cpo4cendE - _ZN40_INTERNAL_2b6c6864_4_k_cu_d25ce912_269944cuda3std3__419piecewise_constructE)
_ZN40_INTERNAL_2b6c6864_4_k_cu_d25ce912_269944cuda3std3__419piecewise_constructE:
	.zero		1
	.type		_ZN40_INTERNAL_2b6c6864_4_k_cu_d25ce912_269944cuda3std3__45__cpo4cendE,@object
	.size		_ZN40_INTERNAL_2b6c6864_4_k_cu_d25ce912_269944cuda3std3__45__cpo4cendE,(_ZN40_INTERNAL_2b6c6864_4_k_cu_d25ce912_269944cuda3std6ranges3__45__cpo4swapE - _ZN40_INTERNAL_2b6c6864_4_k_cu_d25ce912_269944cuda3std3__45__cpo4cendE)
_ZN40_INTERNAL_2b6c6864_4_k_cu_d25ce912_269944cuda3std3__45__cpo4cendE:
	.zero		1
	.type		_ZN40_INTERNAL_2b6c6864_4_k_cu_d25ce912_269944cuda3std6ranges3__45__cpo4swapE,@object
	.size		_ZN40_INTERNAL_2b6c6864_4_k_cu_d25ce912_269944cuda3std6ranges3__45__cpo4swapE,(.L_7 - _ZN40_INTERNAL_2b6c6864_4_k_cu_d25ce912_269944cuda3std6ranges3__45__cpo4swapE)
_ZN40_INTERNAL_2b6c6864_4_k_cu_d25ce912_269944cuda3std6ranges3__45__cpo4swapE:
	.zero		1
.L_7:


//--------------------- .nv.constant0._ZN7cutlass13device_kernelINS_4gemm6kernel13GemmUniversalIN4cute5tupleIJiiiiEEENS1_10collective13CollectiveMmaINS1_37MainloopSm90TmaGmmaWarpSpecializedFP8ILi2ENS5_IJNS4_1CILi1EEESB_SB_EEENS1_35KernelTmaWarpSpecializedCooperativeEEENS5_IJNSA_ILi256EEESF_NSA_ILi32EEEEEENS_12float_e4m3_tENS5_IJlSB_lEEESI_SJ_NS4_8TiledMMAINS4_8MMA_AtomIJNS4_4SM904GMMA31MMA_64x256x32_F32E4M3E4M3_SS_TNILNSN_7ScaleInE1ELSP_1EEEEEENS4_6LayoutINS5_IJNSA_ILi2EEESB_SB_EEENS5_IJSB_NSA_ILi0EEESV_EEEEENS5_IJNS4_10UnderscoreESY_SY_EEEEENS4_13SM90_TMA_LOADENS4_14ComposedLayoutINS4_7SwizzleILi1ELi4ELi3EEENS4_18smem_ptr_flag_bitsILi8EEENSS_INS5_IJNSA_ILi8EEESG_EEENS5_IJSG_SB_EEEEEEEvNS4_8identityES11_S1B_vS1C_EENS_8epilogue10collective6detail29Sm90TmaWarpSpecializedAdapterINS1F_15DefaultEpilogueISI_SJ_SJ_NS1E_6thread17LinearCombinationISI_Li1EffLNS1J_9ScaleType4KindE0ELNS_15FloatRoundStyleE2ESI_EENS1_15EpilogueDefaultEEEEEvvEEEEvNT_6ParamsE --------------------------
	.section	.nv.constant0._ZN7cutlass13device_kernelINS_4gemm6kernel13GemmUniversalIN4cute5tupleIJiiiiEEENS1_10collective13CollectiveMmaINS1_37MainloopSm90TmaGmmaWarpSpecializedFP8ILi2ENS5_IJNS4_1CILi1EEESB_SB_EEENS1_35KernelTmaWarpSpecializedCooperativeEEENS5_IJNSA_ILi256EEESF_NSA_ILi32EEEEEENS_12float_e4m3_tENS5_IJlSB_lEEESI_SJ_NS4_8TiledMMAINS4_8MMA_AtomIJNS4_4SM904GMMA31MMA_64x256x32_F32E4M3E4M3_SS_TNILNSN_7ScaleInE1ELSP_1EEEEEENS4_6LayoutINS5_IJNSA_ILi2EEESB_SB_EEENS5_IJSB_NSA_ILi0EEESV_EEEEENS5_IJNS4_10UnderscoreESY_SY_EEEEENS4_13SM90_TMA_LOADENS4_14ComposedLayoutINS4_7SwizzleILi1ELi4ELi3EEENS4_18smem_ptr_flag_bitsILi8EEENSS_INS5_IJNSA_ILi8EEESG_EEENS5_IJSG_SB_EEEEEEEvNS4_8identityES11_S1B_vS1C_EENS_8epilogue10collective6detail29Sm90TmaWarpSpecializedAdapterINS1F_15DefaultEpilogueISI_SJ_SJ_NS1E_6thread17LinearCombinationISI_Li1EffLNS1J_9ScaleType4KindE0ELNS_15FloatRoundStyleE2ESI_EENS1_15EpilogueDefaultEEEEEvvEEEEvNT_6ParamsE,"a",@progbits
	.sectionflags	@""
	.align	4
.nv.constant0._ZN7cutlass13device_kernelINS_4gemm6kernel13GemmUniversalIN4cute5tupleIJiiiiEEENS1_10collective13CollectiveMmaINS1_37MainloopSm90TmaGmmaWarpSpecializedFP8ILi2ENS5_IJNS4_1CILi1EEESB_SB_EEENS1_35KernelTmaWarpSpecializedCooperativeEEENS5_IJNSA_ILi256EEESF_NSA_ILi32EEEEEENS_12float_e4m3_tENS5_IJlSB_lEEESI_SJ_NS4_8TiledMMAINS4_8MMA_AtomIJNS4_4SM904GMMA31MMA_64x256x32_F32E4M3E4M3_SS_TNILNSN_7ScaleInE1ELSP_1EEEEEENS4_6LayoutINS5_IJNSA_ILi2EEESB_SB_EEENS5_IJSB_NSA_ILi0EEESV_EEEEENS5_IJNS4_10UnderscoreESY_SY_EEEEENS4_13SM90_TMA_LOADENS4_14ComposedLayoutINS4_7SwizzleILi1ELi4ELi3EEENS4_18smem_ptr_flag_bitsILi8EEENSS_INS5_IJNSA_ILi8EEESG_EEENS5_IJSG_SB_EEEEEEEvNS4_8identityES11_S1B_vS1C_EENS_8epilogue10collective6detail29Sm90TmaWarpSpecializedAdapterINS1F_15DefaultEpilogueISI_SJ_SJ_NS1E_6thread17LinearCombinationISI_Li1EffLNS1J_9ScaleType4KindE0ELNS_15FloatRoundStyleE2ESI_EENS1_15EpilogueDefaultEEEEEvvEEEEvNT_6ParamsE:
	.zero		1664


//--------------------- SYMBOLS --------------------------

	.type		.nv.reservedSmem.offset0,@object
	.size		.nv.reservedSmem.offset0,0x4
